//
// Generated by NVIDIA NVVM Compiler
//
// Compiler Build ID: CL-36424714
// Cuda compilation tools, release 13.0, V13.0.88
// Based on NVVM 20.0.0
//

.version 9.0
.target sm_100
.address_size 64

	// .globl	_Z24transformacion_no_sharedPfS_S_S_S_
.extern .shared .align 16 .b8 sdata[];

.visible .entry _Z24transformacion_no_sharedPfS_S_S_S_(
	.param .u64 .ptr .align 1 _Z24transformacion_no_sharedPfS_S_S_S__param_0,
	.param .u64 .ptr .align 1 _Z24transformacion_no_sharedPfS_S_S_S__param_1,
	.param .u64 .ptr .align 1 _Z24transformacion_no_sharedPfS_S_S_S__param_2,
	.param .u64 .ptr .align 1 _Z24transformacion_no_sharedPfS_S_S_S__param_3,
	.param .u64 .ptr .align 1 _Z24transformacion_no_sharedPfS_S_S_S__param_4
)
{
	.reg .pred 	%p<11>;
	.reg .b32 	%r<42>;
	.reg .b32 	%f<74>;
	.reg .b64 	%rd<29>;

	ld.param.u64 	%rd9, [_Z24transformacion_no_sharedPfS_S_S_S__param_0];
	ld.param.u64 	%rd10, [_Z24transformacion_no_sharedPfS_S_S_S__param_1];
	ld.param.u64 	%rd11, [_Z24transformacion_no_sharedPfS_S_S_S__param_2];
	ld.param.u64 	%rd7, [_Z24transformacion_no_sharedPfS_S_S_S__param_3];
	ld.param.u64 	%rd8, [_Z24transformacion_no_sharedPfS_S_S_S__param_4];
	cvta.to.global.u64 	%rd1, %rd11;
	cvta.to.global.u64 	%rd2, %rd10;
	cvta.to.global.u64 	%rd3, %rd9;
	mov.u32 	%r1, %tid.x;
	mov.u32 	%r2, %ntid.x;
	mov.u32 	%r3, %ctaid.x;
	mul.lo.s32 	%r38, %r2, %r3;
	add.s32 	%r5, %r38, %r1;
	shl.b32 	%r6, %r2, 3;
	shl.b32 	%r7, %r2, 2;
	mul.wide.s32 	%rd12, %r5, 4;
	add.s64 	%rd13, %rd3, %rd12;
	ld.global.f32 	%f12, [%rd13];
	shl.b32 	%r26, %r1, 2;
	mov.u32 	%r27, sdata;
	add.s32 	%r8, %r27, %r26;
	st.shared.f32 	[%r8], %f12;
	add.s64 	%rd14, %rd2, %rd12;
	ld.global.f32 	%f13, [%rd14];
	add.s32 	%r28, %r8, %r7;
	st.shared.f32 	[%r28], %f13;
	bar.sync 	0;
	add.s32 	%r9, %r38, %r2;
	setp.lt.s32 	%p1, %r38, %r9;
	@%p1 bra 	$L__BB0_2;
	add.s64 	%rd16, %rd1, %rd12;
	ld.global.f32 	%f73, [%rd16];
	bra.uni 	$L__BB0_8;
$L__BB0_2:
	cvt.rn.f32.s32 	%f2, %r5;
	add.s32 	%r29, %r5, 2;
	cvt.rn.f32.s32 	%f3, %r29;
	add.s64 	%rd4, %rd1, %rd12;
	ld.global.f32 	%f73, [%rd4];
	and.b32  	%r10, %r2, 3;
	setp.eq.s32 	%p2, %r10, 0;
	@%p2 bra 	$L__BB0_5;
	neg.s32 	%r36, %r10;
$L__BB0_4:
	.pragma "nounroll";
	mul.wide.s32 	%rd18, %r38, 4;
	add.s64 	%rd19, %rd3, %rd18;
	add.s64 	%rd20, %rd2, %rd18;
	ld.global.f32 	%f14, [%rd20];
	mul.f32 	%f15, %f14, %f2;
	ld.global.f32 	%f16, [%rd19];
	mul.f32 	%f17, %f16, %f16;
	sub.f32 	%f18, %f15, %f17;
	max.f32 	%f19, %f16, %f14;
	mul.f32 	%f20, %f19, %f3;
	div.rn.f32 	%f21, %f18, %f20;
	abs.f32 	%f22, %f21;
	add.f32 	%f73, %f73, %f22;
	st.global.f32 	[%rd4], %f73;
	add.s32 	%r38, %r38, 1;
	add.s32 	%r36, %r36, 1;
	setp.ne.s32 	%p3, %r36, 0;
	@%p3 bra 	$L__BB0_4;
$L__BB0_5:
	setp.lt.u32 	%p4, %r2, 4;
	@%p4 bra 	$L__BB0_8;
	sub.s32 	%r39, %r38, %r9;
	add.s64 	%rd5, %rd2, 8;
	add.s64 	%rd6, %rd3, 8;
$L__BB0_7:
	mul.wide.s32 	%rd21, %r38, 4;
	add.s64 	%rd22, %rd5, %rd21;
	add.s64 	%rd23, %rd6, %rd21;
	ld.global.f32 	%f23, [%rd22+-8];
	mul.f32 	%f24, %f23, %f2;
	ld.global.f32 	%f25, [%rd23+-8];
	mul.f32 	%f26, %f25, %f25;
	sub.f32 	%f27, %f24, %f26;
	max.f32 	%f28, %f25, %f23;
	mul.f32 	%f29, %f28, %f3;
	div.rn.f32 	%f30, %f27, %f29;
	abs.f32 	%f31, %f30;
	add.f32 	%f32, %f73, %f31;
	st.global.f32 	[%rd4], %f32;
	ld.global.f32 	%f33, [%rd22+-4];
	mul.f32 	%f34, %f33, %f2;
	ld.global.f32 	%f35, [%rd23+-4];
	mul.f32 	%f36, %f35, %f35;
	sub.f32 	%f37, %f34, %f36;
	max.f32 	%f38, %f35, %f33;
	mul.f32 	%f39, %f38, %f3;
	div.rn.f32 	%f40, %f37, %f39;
	abs.f32 	%f41, %f40;
	add.f32 	%f42, %f32, %f41;
	st.global.f32 	[%rd4], %f42;
	ld.global.f32 	%f43, [%rd22];
	mul.f32 	%f44, %f43, %f2;
	ld.global.f32 	%f45, [%rd23];
	mul.f32 	%f46, %f45, %f45;
	sub.f32 	%f47, %f44, %f46;
	max.f32 	%f48, %f45, %f43;
	mul.f32 	%f49, %f48, %f3;
	div.rn.f32 	%f50, %f47, %f49;
	abs.f32 	%f51, %f50;
	add.f32 	%f52, %f42, %f51;
	st.global.f32 	[%rd4], %f52;
	ld.global.f32 	%f53, [%rd22+4];
	mul.f32 	%f54, %f53, %f2;
	ld.global.f32 	%f55, [%rd23+4];
	mul.f32 	%f56, %f55, %f55;
	sub.f32 	%f57, %f54, %f56;
	max.f32 	%f58, %f55, %f53;
	mul.f32 	%f59, %f58, %f3;
	div.rn.f32 	%f60, %f57, %f59;
	abs.f32 	%f61, %f60;
	add.f32 	%f73, %f52, %f61;
	st.global.f32 	[%rd4], %f73;
	add.s32 	%r38, %r38, 4;
	add.s32 	%r39, %r39, 4;
	setp.ne.s32 	%p5, %r39, 0;
	@%p5 bra 	$L__BB0_7;
$L__BB0_8:
	add.s32 	%r22, %r8, %r6;
	st.shared.f32 	[%r22], %f73;
	mad.lo.s32 	%r23, %r2, 12, %r8;
	st.shared.f32 	[%r23], %f73;
	bar.sync 	0;
	setp.lt.u32 	%p6, %r2, 2;
	@%p6 bra 	$L__BB0_14;
	mov.u32 	%r41, %r2;
$L__BB0_10:
	mov.u32 	%r24, %r41;
	shr.u32 	%r41, %r24, 1;
	setp.ge.u32 	%p7, %r1, %r41;
	@%p7 bra 	$L__BB0_13;
	shl.b32 	%r30, %r41, 2;
	add.s32 	%r31, %r22, %r30;
	ld.shared.f32 	%f62, [%r31];
	ld.shared.f32 	%f63, [%r22];
	add.f32 	%f64, %f62, %f63;
	st.shared.f32 	[%r22], %f64;
	ld.shared.f32 	%f65, [%r23];
	add.s32 	%r32, %r23, %r30;
	ld.shared.f32 	%f11, [%r32];
	setp.geu.f32 	%p8, %f65, %f11;
	@%p8 bra 	$L__BB0_13;
	st.shared.f32 	[%r23], %f11;
$L__BB0_13:
	bar.sync 	0;
	setp.gt.u32 	%p9, %r24, 3;
	@%p9 bra 	$L__BB0_10;
$L__BB0_14:
	setp.ne.s32 	%p10, %r1, 0;
	@%p10 bra 	$L__BB0_16;
	add.s32 	%r34, %r27, %r6;
	ld.shared.f32 	%f66, [%r34];
	cvt.rn.f32.u32 	%f67, %r2;
	div.rn.f32 	%f68, %f66, %f67;
	cvta.to.global.u64 	%rd24, %rd7;
	mul.wide.u32 	%rd25, %r3, 4;
	add.s64 	%rd26, %rd24, %rd25;
	st.global.f32 	[%rd26], %f68;
	add.s32 	%r35, %r34, %r7;
	ld.shared.f32 	%f69, [%r35];
	cvta.to.global.u64 	%rd27, %rd8;
	add.s64 	%rd28, %rd27, %rd25;
	st.global.f32 	[%rd28], %f69;
$L__BB0_16:
	ret;

}
	// .globl	_Z21transformacion_sharedPfS_S_S_S_
.visible .entry _Z21transformacion_sharedPfS_S_S_S_(
	.param .u64 .ptr .align 1 _Z21transformacion_sharedPfS_S_S_S__param_0,
	.param .u64 .ptr .align 1 _Z21transformacion_sharedPfS_S_S_S__param_1,
	.param .u64 .ptr .align 1 _Z21transformacion_sharedPfS_S_S_S__param_2,
	.param .u64 .ptr .align 1 _Z21transformacion_sharedPfS_S_S_S__param_3,
	.param .u64 .ptr .align 1 _Z21transformacion_sharedPfS_S_S_S__param_4
)
{
	.reg .pred 	%p<14>;
	.reg .b32 	%r<59>;
	.reg .b32 	%f<184>;
	.reg .b64 	%rd<18>;

	ld.param.u64 	%rd4, [_Z21transformacion_sharedPfS_S_S_S__param_0];
	ld.param.u64 	%rd5, [_Z21transformacion_sharedPfS_S_S_S__param_1];
	ld.param.u64 	%rd6, [_Z21transformacion_sharedPfS_S_S_S__param_2];
	ld.param.u64 	%rd2, [_Z21transformacion_sharedPfS_S_S_S__param_3];
	ld.param.u64 	%rd3, [_Z21transformacion_sharedPfS_S_S_S__param_4];
	cvta.to.global.u64 	%rd7, %rd6;
	cvta.to.global.u64 	%rd8, %rd5;
	cvta.to.global.u64 	%rd9, %rd4;
	mov.u32 	%r1, %tid.x;
	mov.u32 	%r2, %ntid.x;
	mov.u32 	%r3, %ctaid.x;
	mad.lo.s32 	%r26, %r2, %r3, %r1;
	shl.b32 	%r5, %r2, 2;
	mov.u32 	%r27, sdata;
	add.s32 	%r4, %r27, %r5;
	mul.wide.s32 	%rd10, %r26, 4;
	add.s64 	%rd11, %rd9, %rd10;
	ld.global.f32 	%f18, [%rd11];
	shl.b32 	%r28, %r1, 2;
	add.s32 	%r6, %r27, %r28;
	st.shared.f32 	[%r6], %f18;
	add.s64 	%rd12, %rd8, %rd10;
	ld.global.f32 	%f19, [%rd12];
	add.s32 	%r7, %r4, %r28;
	st.shared.f32 	[%r7], %f19;
	bar.sync 	0;
	cvt.rn.f32.s32 	%f1, %r26;
	add.s32 	%r29, %r26, 2;
	cvt.rn.f32.s32 	%f2, %r29;
	add.s64 	%rd1, %rd7, %rd10;
	ld.global.f32 	%f183, [%rd1];
	and.b32  	%r8, %r2, 7;
	setp.lt.u32 	%p1, %r2, 8;
	mov.b32 	%r56, 0;
	@%p1 bra 	$L__BB1_3;
	and.b32  	%r56, %r2, 2040;
	add.s32 	%r53, %r27, 16;
	and.b32  	%r32, %r2, -8;
	neg.s32 	%r54, %r32;
$L__BB1_2:
	.pragma "nounroll";
	add.s32 	%r33, %r53, %r5;
	ld.shared.f32 	%f20, [%r33+-16];
	mul.f32 	%f21, %f20, %f1;
	ld.shared.v4.f32 	{%f22, %f23, %f24, %f25}, [%r53+-16];
	mul.f32 	%f26, %f22, %f22;
	sub.f32 	%f27, %f21, %f26;
	max.f32 	%f28, %f22, %f20;
	mul.f32 	%f29, %f28, %f2;
	div.rn.f32 	%f30, %f27, %f29;
	abs.f32 	%f31, %f30;
	add.f32 	%f32, %f183, %f31;
	ld.shared.f32 	%f33, [%r33+-12];
	mul.f32 	%f34, %f33, %f1;
	mul.f32 	%f35, %f23, %f23;
	sub.f32 	%f36, %f34, %f35;
	max.f32 	%f37, %f23, %f33;
	mul.f32 	%f38, %f37, %f2;
	div.rn.f32 	%f39, %f36, %f38;
	abs.f32 	%f40, %f39;
	add.f32 	%f41, %f32, %f40;
	ld.shared.f32 	%f42, [%r33+-8];
	mul.f32 	%f43, %f42, %f1;
	mul.f32 	%f44, %f24, %f24;
	sub.f32 	%f45, %f43, %f44;
	max.f32 	%f46, %f24, %f42;
	mul.f32 	%f47, %f46, %f2;
	div.rn.f32 	%f48, %f45, %f47;
	abs.f32 	%f49, %f48;
	add.f32 	%f50, %f41, %f49;
	ld.shared.f32 	%f51, [%r33+-4];
	mul.f32 	%f52, %f51, %f1;
	mul.f32 	%f53, %f25, %f25;
	sub.f32 	%f54, %f52, %f53;
	max.f32 	%f55, %f25, %f51;
	mul.f32 	%f56, %f55, %f2;
	div.rn.f32 	%f57, %f54, %f56;
	abs.f32 	%f58, %f57;
	add.f32 	%f59, %f50, %f58;
	ld.shared.f32 	%f60, [%r33];
	mul.f32 	%f61, %f60, %f1;
	ld.shared.v4.f32 	{%f62, %f63, %f64, %f65}, [%r53];
	mul.f32 	%f66, %f62, %f62;
	sub.f32 	%f67, %f61, %f66;
	max.f32 	%f68, %f62, %f60;
	mul.f32 	%f69, %f68, %f2;
	div.rn.f32 	%f70, %f67, %f69;
	abs.f32 	%f71, %f70;
	add.f32 	%f72, %f59, %f71;
	ld.shared.f32 	%f73, [%r33+4];
	mul.f32 	%f74, %f73, %f1;
	mul.f32 	%f75, %f63, %f63;
	sub.f32 	%f76, %f74, %f75;
	max.f32 	%f77, %f63, %f73;
	mul.f32 	%f78, %f77, %f2;
	div.rn.f32 	%f79, %f76, %f78;
	abs.f32 	%f80, %f79;
	add.f32 	%f81, %f72, %f80;
	ld.shared.f32 	%f82, [%r33+8];
	mul.f32 	%f83, %f82, %f1;
	mul.f32 	%f84, %f64, %f64;
	sub.f32 	%f85, %f83, %f84;
	max.f32 	%f86, %f64, %f82;
	mul.f32 	%f87, %f86, %f2;
	div.rn.f32 	%f88, %f85, %f87;
	abs.f32 	%f89, %f88;
	add.f32 	%f90, %f81, %f89;
	ld.shared.f32 	%f91, [%r33+12];
	mul.f32 	%f92, %f91, %f1;
	mul.f32 	%f93, %f65, %f65;
	sub.f32 	%f94, %f92, %f93;
	max.f32 	%f95, %f65, %f91;
	mul.f32 	%f96, %f95, %f2;
	div.rn.f32 	%f97, %f94, %f96;
	abs.f32 	%f98, %f97;
	add.f32 	%f183, %f90, %f98;
	add.s32 	%r54, %r54, 8;
	add.s32 	%r53, %r53, 32;
	setp.ne.s32 	%p2, %r54, 0;
	@%p2 bra 	$L__BB1_2;
$L__BB1_3:
	setp.eq.s32 	%p3, %r8, 0;
	@%p3 bra 	$L__BB1_11;
	and.b32  	%r16, %r2, 3;
	setp.lt.u32 	%p4, %r8, 4;
	@%p4 bra 	$L__BB1_6;
	shl.b32 	%r34, %r56, 2;
	add.s32 	%r35, %r4, %r34;
	ld.shared.f32 	%f100, [%r35];
	mul.f32 	%f101, %f100, %f1;
	add.s32 	%r37, %r27, %r34;
	ld.shared.f32 	%f102, [%r37];
	mul.f32 	%f103, %f102, %f102;
	sub.f32 	%f104, %f101, %f103;
	max.f32 	%f105, %f102, %f100;
	mul.f32 	%f106, %f105, %f2;
	div.rn.f32 	%f107, %f104, %f106;
	abs.f32 	%f108, %f107;
	add.f32 	%f109, %f183, %f108;
	ld.shared.f32 	%f110, [%r35+4];
	mul.f32 	%f111, %f110, %f1;
	ld.shared.f32 	%f112, [%r37+4];
	mul.f32 	%f113, %f112, %f112;
	sub.f32 	%f114, %f111, %f113;
	max.f32 	%f115, %f112, %f110;
	mul.f32 	%f116, %f115, %f2;
	div.rn.f32 	%f117, %f114, %f116;
	abs.f32 	%f118, %f117;
	add.f32 	%f119, %f109, %f118;
	ld.shared.f32 	%f120, [%r35+8];
	mul.f32 	%f121, %f120, %f1;
	ld.shared.f32 	%f122, [%r37+8];
	mul.f32 	%f123, %f122, %f122;
	sub.f32 	%f124, %f121, %f123;
	max.f32 	%f125, %f122, %f120;
	mul.f32 	%f126, %f125, %f2;
	div.rn.f32 	%f127, %f124, %f126;
	abs.f32 	%f128, %f127;
	add.f32 	%f129, %f119, %f128;
	ld.shared.f32 	%f130, [%r35+12];
	mul.f32 	%f131, %f130, %f1;
	ld.shared.f32 	%f132, [%r37+12];
	mul.f32 	%f133, %f132, %f132;
	sub.f32 	%f134, %f131, %f133;
	max.f32 	%f135, %f132, %f130;
	mul.f32 	%f136, %f135, %f2;
	div.rn.f32 	%f137, %f134, %f136;
	abs.f32 	%f138, %f137;
	add.f32 	%f183, %f129, %f138;
	add.s32 	%r56, %r56, 4;
$L__BB1_6:
	setp.eq.s32 	%p5, %r16, 0;
	@%p5 bra 	$L__BB1_11;
	setp.eq.s32 	%p6, %r16, 1;
	@%p6 bra 	$L__BB1_9;
	shl.b32 	%r38, %r56, 2;
	add.s32 	%r39, %r4, %r38;
	ld.shared.f32 	%f140, [%r39];
	mul.f32 	%f141, %f140, %f1;
	add.s32 	%r41, %r27, %r38;
	ld.shared.f32 	%f142, [%r41];
	mul.f32 	%f143, %f142, %f142;
	sub.f32 	%f144, %f141, %f143;
	max.f32 	%f145, %f142, %f140;
	mul.f32 	%f146, %f145, %f2;
	div.rn.f32 	%f147, %f144, %f146;
	abs.f32 	%f148, %f147;
	add.f32 	%f149, %f183, %f148;
	ld.shared.f32 	%f150, [%r39+4];
	mul.f32 	%f151, %f150, %f1;
	ld.shared.f32 	%f152, [%r41+4];
	mul.f32 	%f153, %f152, %f152;
	sub.f32 	%f154, %f151, %f153;
	max.f32 	%f155, %f152, %f150;
	mul.f32 	%f156, %f155, %f2;
	div.rn.f32 	%f157, %f154, %f156;
	abs.f32 	%f158, %f157;
	add.f32 	%f183, %f149, %f158;
	add.s32 	%r56, %r56, 2;
$L__BB1_9:
	and.b32  	%r42, %r2, 1;
	setp.eq.b32 	%p7, %r42, 1;
	not.pred 	%p8, %p7;
	@%p8 bra 	$L__BB1_11;
	shl.b32 	%r43, %r56, 2;
	add.s32 	%r44, %r4, %r43;
	ld.shared.f32 	%f159, [%r44];
	mul.f32 	%f160, %f159, %f1;
	add.s32 	%r46, %r27, %r43;
	ld.shared.f32 	%f161, [%r46];
	mul.f32 	%f162, %f161, %f161;
	sub.f32 	%f163, %f160, %f162;
	max.f32 	%f164, %f161, %f159;
	mul.f32 	%f165, %f164, %f2;
	div.rn.f32 	%f166, %f163, %f165;
	abs.f32 	%f167, %f166;
	add.f32 	%f183, %f183, %f167;
$L__BB1_11:
	shl.b32 	%r47, %r2, 3;
	st.global.f32 	[%rd1], %f183;
	add.s32 	%r21, %r6, %r47;
	st.shared.f32 	[%r21], %f183;
	add.s32 	%r22, %r7, %r47;
	st.shared.f32 	[%r22], %f183;
	bar.sync 	0;
	setp.lt.u32 	%p9, %r2, 2;
	@%p9 bra 	$L__BB1_17;
	mov.u32 	%r58, %r2;
$L__BB1_13:
	mov.u32 	%r23, %r58;
	shr.u32 	%r58, %r23, 1;
	setp.ge.u32 	%p10, %r1, %r58;
	@%p10 bra 	$L__BB1_16;
	shl.b32 	%r48, %r58, 2;
	add.s32 	%r49, %r21, %r48;
	ld.shared.f32 	%f168, [%r49];
	ld.shared.f32 	%f169, [%r21];
	add.f32 	%f170, %f168, %f169;
	st.shared.f32 	[%r21], %f170;
	ld.shared.f32 	%f171, [%r22];
	add.s32 	%r50, %r22, %r48;
	ld.shared.f32 	%f16, [%r50];
	setp.geu.f32 	%p11, %f171, %f16;
	@%p11 bra 	$L__BB1_16;
	st.shared.f32 	[%r22], %f16;
$L__BB1_16:
	bar.sync 	0;
	setp.gt.u32 	%p12, %r23, 3;
	@%p12 bra 	$L__BB1_13;
$L__BB1_17:
	setp.ne.s32 	%p13, %r1, 0;
	@%p13 bra 	$L__BB1_19;
	add.s32 	%r51, %r4, %r5;
	ld.shared.f32 	%f172, [%r51];
	cvt.rn.f32.u32 	%f173, %r2;
	div.rn.f32 	%f174, %f172, %f173;
	cvta.to.global.u64 	%rd13, %rd2;
	mul.wide.u32 	%rd14, %r3, 4;
	add.s64 	%rd15, %rd13, %rd14;
	st.global.f32 	[%rd15], %f174;
	add.s32 	%r52, %r51, %r5;
	ld.shared.f32 	%f175, [%r52];
	cvta.to.global.u64 	%rd16, %rd3;
	add.s64 	%rd17, %rd16, %rd14;
	st.global.f32 	[%rd17], %f175;
$L__BB1_19:
	ret;

}


// ===== COMPILED SASS (sm_100) =====

	.target	sm_100

	.elftype	@"ET_EXEC"


//--------------------- .note.nv.tkinfo           --------------------------
	.section	.note.nv.tkinfo,"",@"SHT_NOTE"
	.sectionflags	@"SHF_NOTE_NV_TKINFO"
	.tkinfo
        /*0018*/ 	.word	0x00000002
        /*0030*/ 	.string	""
        /*0030*/ 	.string	"ptxas"
        /*0030*/ 	.string	"Cuda compilation tools, release 13.0, V13.0.88"
        /*0030*/ 	.string	"Build cuda_13.0.r13.0/compiler.36424714_0"
        /*0030*/ 	.string	"-arch sm_100 -m 64 "



//--------------------- .note.nv.cuinfo           --------------------------
	.section	.note.nv.cuinfo,"",@"SHT_NOTE"
	.sectionflags	@"SHF_NOTE_NV_CUINFO"
        /*0018*/ 	.short	0x0002
        /*001a*/ 	.short	0x0064
        /*001c*/ 	.short	0x0082
	.zero		2


//--------------------- .nv.info                  --------------------------
	.section	.nv.info,"",@"SHT_CUDA_INFO"
	.align	4


	//----- nvinfo : EIATTR_REGCOUNT
	.align		4
        /*0000*/ 	.byte	0x04, 0x2f
        /*0002*/ 	.short	(.L_1 - .L_0)
	.align		4
.L_0:
        /*0004*/ 	.word	index@(_Z24transformacion_no_sharedPfS_S_S_S_)
        /*0008*/ 	.word	0x00000020


	//----- nvinfo : EIATTR_FRAME_SIZE
	.align		4
.L_1:
        /*000c*/ 	.byte	0x04, 0x11
        /*000e*/ 	.short	(.L_3 - .L_2)
	.align		4
.L_2:
        /*0010*/ 	.word	index@($__internal_1_$__cuda_sm3x_div_rn_noftz_f32_slowpath)
        /*0014*/ 	.word	0x00000000


	//----- nvinfo : EIATTR_FRAME_SIZE
	.align		4
.L_3:
        /*0018*/ 	.byte	0x04, 0x11
        /*001a*/ 	.short	(.L_5 - .L_4)
	.align		4
.L_4:
        /*001c*/ 	.word	index@(_Z24transformacion_no_sharedPfS_S_S_S_)
        /*0020*/ 	.word	0x00000000


	//----- nvinfo : EIATTR_REGCOUNT
	.align		4
.L_5:
        /*0024*/ 	.byte	0x04, 0x2f
        /*0026*/ 	.short	(.L_7 - .L_6)
	.align		4
.L_6:
        /*0028*/ 	.word	index@(_Z21transformacion_sharedPfS_S_S_S_)
        /*002c*/ 	.word	0x0000001a


	//----- nvinfo : EIATTR_FRAME_SIZE
	.align		4
.L_7:
        /*0030*/ 	.byte	0x04, 0x11
        /*0032*/ 	.short	(.L_9 - .L_8)
	.align		4
.L_8:
        /*0034*/ 	.word	index@($__internal_0_$__cuda_sm3x_div_rn_noftz_f32_slowpath)
        /*0038*/ 	.word	0x00000000


	//----- nvinfo : EIATTR_FRAME_SIZE
	.align		4
.L_9:
        /*003c*/ 	.byte	0x04, 0x11
        /*003e*/ 	.short	(.L_11 - .L_10)
	.align		4
.L_10:
        /*0040*/ 	.word	index@(_Z21transformacion_sharedPfS_S_S_S_)
        /*0044*/ 	.word	0x00000000


	//----- nvinfo : EIATTR_MIN_STACK_SIZE
	.align		4
.L_11:
        /*0048*/ 	.byte	0x04, 0x12
        /*004a*/ 	.short	(.L_13 - .L_12)
	.align		4
.L_12:
        /*004c*/ 	.word	index@(_Z21transformacion_sharedPfS_S_S_S_)
        /*0050*/ 	.word	0x00000000


	//----- nvinfo : EIATTR_MIN_STACK_SIZE
	.align		4
.L_13:
        /*0054*/ 	.byte	0x04, 0x12
        /*0056*/ 	.short	(.L_15 - .L_14)
	.align		4
.L_14:
        /*0058*/ 	.word	index@(_Z24transformacion_no_sharedPfS_S_S_S_)
        /*005c*/ 	.word	0x00000000
.L_15:


//--------------------- .nv.compat                --------------------------
	.section	.nv.compat,"",@"SHT_CUDA_COMPAT_INFO"
	.align	4
        /*0000*/ 	.byte	0x02, 0x09, 0x00, 0x00, 0x02, 0x02, 0x01, 0x00, 0x02, 0x05, 0x05, 0x00, 0x03, 0x07, 0x01, 0x01
        /*0010*/ 	.byte	0x02, 0x03, 0x00, 0x00, 0x02, 0x06, 0x01, 0x00, 0x04, 0x0b, 0x08, 0x00, 0x01, 0x00, 0x00, 0x00
        /*0020*/ 	.byte	0x00, 0x00, 0x00, 0x00


//--------------------- .nv.info._Z21transformacion_sharedPfS_S_S_S_ --------------------------
	.section	.nv.info._Z21transformacion_sharedPfS_S_S_S_,"",@"SHT_CUDA_INFO"
	.sectionflags	@""
	.align	4


	//----- nvinfo : EIATTR_CUDA_API_VERSION
	.align		4
        /*0000*/ 	.byte	0x04, 0x37
        /*0002*/ 	.short	(.L_17 - .L_16)
.L_16:
        /*0004*/ 	.word	0x00000082


	//----- nvinfo : EIATTR_KPARAM_INFO
	.align		4
.L_17:
        /*0008*/ 	.byte	0x04, 0x17
        /*000a*/ 	.short	(.L_19 - .L_18)
.L_18:
        /*000c*/ 	.word	0x00000000
        /*0010*/ 	.short	0x0004
        /*0012*/ 	.short	0x0020
        /*0014*/ 	.byte	0x00, 0xf5, 0x21, 0x00


	//----- nvinfo : EIATTR_KPARAM_INFO
	.align		4
.L_19:
        /*0018*/ 	.byte	0x04, 0x17
        /*001a*/ 	.short	(.L_21 - .L_20)
.L_20:
        /*001c*/ 	.word	0x00000000
        /*0020*/ 	.short	0x0003
        /*0022*/ 	.short	0x0018
        /*0024*/ 	.byte	0x00, 0xf5, 0x21, 0x00


	//----- nvinfo : EIATTR_KPARAM_INFO
	.align		4
.L_21:
        /*0028*/ 	.byte	0x04, 0x17
        /*002a*/ 	.short	(.L_23 - .L_22)
.L_22:
        /*002c*/ 	.word	0x00000000
        /*0030*/ 	.short	0x0002
        /*0032*/ 	.short	0x0010
        /*0034*/ 	.byte	0x00, 0xf5, 0x21, 0x00


	//----- nvinfo : EIATTR_KPARAM_INFO
	.align		4
.L_23:
        /*0038*/ 	.byte	0x04, 0x17
        /*003a*/ 	.short	(.L_25 - .L_24)
.L_24:
        /*003c*/ 	.word	0x00000000
        /*0040*/ 	.short	0x0001
        /*0042*/ 	.short	0x0008
        /*0044*/ 	.byte	0x00, 0xf5, 0x21, 0x00


	//----- nvinfo : EIATTR_KPARAM_INFO
	.align		4
.L_25:
        /*0048*/ 	.byte	0x04, 0x17
        /*004a*/ 	.short	(.L_27 - .L_26)
.L_26:
        /*004c*/ 	.word	0x00000000
        /*0050*/ 	.short	0x0000
        /*0052*/ 	.short	0x0000
        /*0054*/ 	.byte	0x00, 0xf5, 0x21, 0x00


	//----- nvinfo : EIATTR_SPARSE_MMA_MASK
	.align		4
.L_27:
        /*0058*/ 	.byte	0x03, 0x50
        /*005a*/ 	.short	0x0000


	//----- nvinfo : EIATTR_MAXREG_COUNT
	.align		4
        /*005c*/ 	.byte	0x03, 0x1b
        /*005e*/ 	.short	0x00ff


	//----- nvinfo : EIATTR_NUM_BARRIERS
	.align		4
        /*0060*/ 	.byte	0x02, 0x4c
        /*0062*/ 	.byte	0x01
	.zero		1


	//----- nvinfo : EIATTR_MERCURY_ISA_VERSION
	.align		4
        /*0064*/ 	.byte	0x03, 0x5f
        /*0066*/ 	.short	0x0101


	//----- nvinfo : EIATTR_VRC_CTA_INIT_COUNT
	.align		4
        /*0068*/ 	.byte	0x02, 0x4a
	.zero		1
	.zero		1


	//----- nvinfo : EIATTR_EXIT_INSTR_OFFSETS
	.align		4
        /*006c*/ 	.byte	0x04, 0x1c
        /*006e*/ 	.short	(.L_29 - .L_28)


	//   ....[0]....
.L_28:
        /*0070*/ 	.word	0x00001810


	//   ....[1]....
        /*0074*/ 	.word	0x00001980


	//----- nvinfo : EIATTR_CRS_STACK_SIZE
	.align		4
.L_29:
        /*0078*/ 	.byte	0x04, 0x1e
        /*007a*/ 	.short	(.L_31 - .L_30)
.L_30:
        /*007c*/ 	.word	0x00000000


	//----- nvinfo : EIATTR_CBANK_PARAM_SIZE
	.align		4
.L_31:
        /*0080*/ 	.byte	0x03, 0x19
        /*0082*/ 	.short	0x0028


	//----- nvinfo : EIATTR_PARAM_CBANK
	.align		4
        /*0084*/ 	.byte	0x04, 0x0a
        /*0086*/ 	.short	(.L_33 - .L_32)
	.align		4
.L_32:
        /*0088*/ 	.word	index@(.nv.constant0._Z21transformacion_sharedPfS_S_S_S_)
        /*008c*/ 	.short	0x0380
        /*008e*/ 	.short	0x0028


	//----- nvinfo : EIATTR_SW_WAR
	.align		4
.L_33:
        /*0090*/ 	.byte	0x04, 0x36
        /*0092*/ 	.short	(.L_35 - .L_34)
.L_34:
        /*0094*/ 	.word	0x00000008
.L_35:


//--------------------- .nv.info._Z24transformacion_no_sharedPfS_S_S_S_ --------------------------
	.section	.nv.info._Z24transformacion_no_sharedPfS_S_S_S_,"",@"SHT_CUDA_INFO"
	.sectionflags	@""
	.align	4


	//----- nvinfo : EIATTR_CUDA_API_VERSION
	.align		4
        /*0000*/ 	.byte	0x04, 0x37
        /*0002*/ 	.short	(.L_37 - .L_36)
.L_36:
        /*0004*/ 	.word	0x00000082


	//----- nvinfo : EIATTR_KPARAM_INFO
	.align		4
.L_37:
        /*0008*/ 	.byte	0x04, 0x17
        /*000a*/ 	.short	(.L_39 - .L_38)
.L_38:
        /*000c*/ 	.word	0x00000000
        /*0010*/ 	.short	0x0004
        /*0012*/ 	.short	0x0020
        /*0014*/ 	.byte	0x00, 0xf5, 0x21, 0x00


	//----- nvinfo : EIATTR_KPARAM_INFO
	.align		4
.L_39:
        /*0018*/ 	.byte	0x04, 0x17
        /*001a*/ 	.short	(.L_41 - .L_40)
.L_40:
        /*001c*/ 	.word	0x00000000
        /*0020*/ 	.short	0x0003
        /*0022*/ 	.short	0x0018
        /*0024*/ 	.byte	0x00, 0xf5, 0x21, 0x00


	//----- nvinfo : EIATTR_KPARAM_INFO
	.align		4
.L_41:
        /*0028*/ 	.byte	0x04, 0x17
        /*002a*/ 	.short	(.L_43 - .L_42)
.L_42:
        /*002c*/ 	.word	0x00000000
        /*0030*/ 	.short	0x0002
        /*0032*/ 	.short	0x0010
        /*0034*/ 	.byte	0x00, 0xf5, 0x21, 0x00


	//----- nvinfo : EIATTR_KPARAM_INFO
	.align		4
.L_43:
        /*0038*/ 	.byte	0x04, 0x17
        /*003a*/ 	.short	(.L_45 - .L_44)
.L_44:
        /*003c*/ 	.word	0x00000000
        /*0040*/ 	.short	0x0001
        /*0042*/ 	.short	0x0008
        /*0044*/ 	.byte	0x00, 0xf5, 0x21, 0x00


	//----- nvinfo : EIATTR_KPARAM_INFO
	.align		4
.L_45:
        /*0048*/ 	.byte	0x04, 0x17
        /*004a*/ 	.short	(.L_47 - .L_46)
.L_46:
        /*004c*/ 	.word	0x00000000
        /*0050*/ 	.short	0x0000
        /*0052*/ 	.short	0x0000
        /*0054*/ 	.byte	0x00, 0xf5, 0x21, 0x00


	//----- nvinfo : EIATTR_SPARSE_MMA_MASK
	.align		4
.L_47:
        /*0058*/ 	.byte	0x03, 0x50
        /*005a*/ 	.short	0x0000


	//----- nvinfo : EIATTR_MAXREG_COUNT
	.align		4
        /*005c*/ 	.byte	0x03, 0x1b
        /*005e*/ 	.short	0x00ff


	//----- nvinfo : EIATTR_NUM_BARRIERS
	.align		4
        /*0060*/ 	.byte	0x02, 0x4c
        /*0062*/ 	.byte	0x01
	.zero		1


	//----- nvinfo : EIATTR_MERCURY_ISA_VERSION
	.align		4
        /*0064*/ 	.byte	0x03, 0x5f
        /*0066*/ 	.short	0x0101


	//----- nvinfo : EIATTR_VRC_CTA_INIT_COUNT
	.align		4
        /*0068*/ 	.byte	0x02, 0x4a
	.zero		1
	.zero		1


	//----- nvinfo : EIATTR_EXIT_INSTR_OFFSETS
	.align		4
        /*006c*/ 	.byte	0x04, 0x1c
        /*006e*/ 	.short	(.L_49 - .L_48)


	//   ....[0]....
.L_48:
        /*0070*/ 	.word	0x00000be0


	//   ....[1]....
        /*0074*/ 	.word	0x00000d40


	//----- nvinfo : EIATTR_CRS_STACK_SIZE
	.align		4
.L_49:
        /*0078*/ 	.byte	0x04, 0x1e
        /*007a*/ 	.short	(.L_51 - .L_50)
.L_50:
        /*007c*/ 	.word	0x00000000


	//----- nvinfo : EIATTR_CBANK_PARAM_SIZE
	.align		4
.L_51:
        /*0080*/ 	.byte	0x03, 0x19
        /*0082*/ 	.short	0x0028


	//----- nvinfo : EIATTR_PARAM_CBANK
	.align		4
        /*0084*/ 	.byte	0x04, 0x0a
        /*0086*/ 	.short	(.L_53 - .L_52)
	.align		4
.L_52:
        /*0088*/ 	.word	index@(.nv.constant0._Z24transformacion_no_sharedPfS_S_S_S_)
        /*008c*/ 	.short	0x0380
        /*008e*/ 	.short	0x0028


	//----- nvinfo : EIATTR_SW_WAR
	.align		4
.L_53:
        /*0090*/ 	.byte	0x04, 0x36
        /*0092*/ 	.short	(.L_55 - .L_54)
.L_54:
        /*0094*/ 	.word	0x00000008
.L_55:


//--------------------- .nv.callgraph             --------------------------
	.section	.nv.callgraph,"",@"SHT_CUDA_CALLGRAPH"
	.align	4
	.sectionentsize	8
	.align		4
        /*0000*/ 	.word	0x00000000
	.align		4
        /*0004*/ 	.word	0xffffffff
	.align		4
        /*0008*/ 	.word	0x00000000
	.align		4
        /*000c*/ 	.word	0xfffffffe
	.align		4
        /*0010*/ 	.word	0x00000000
	.align		4
        /*0014*/ 	.word	0xfffffffd
	.align		4
        /*0018*/ 	.word	0x00000000
	.align		4
        /*001c*/ 	.word	0xfffffffc


//--------------------- .text._Z21transformacion_sharedPfS_S_S_S_ --------------------------
	.section	.text._Z21transformacion_sharedPfS_S_S_S_,"ax",@progbits
	.align	128
        .global         _Z21transformacion_sharedPfS_S_S_S_
        .type           _Z21transformacion_sharedPfS_S_S_S_,@function
        .size           _Z21transformacion_sharedPfS_S_S_S_,(.L_x_84 - _Z21transformacion_sharedPfS_S_S_S_)
        .other          _Z21transformacion_sharedPfS_S_S_S_,@"STO_CUDA_ENTRY STV_DEFAULT"
_Z21transformacion_sharedPfS_S_S_S_:
.text._Z21transformacion_sharedPfS_S_S_S_:
[----:B------:R-:W-:Y:S01]  /*0000*/  LDC R1, c[0x0][0x37c] ;  /* 0x0000df00ff017b82 */ /* 0x000fe20000000800 */
[----:B------:R-:W0:Y:S07]  /*0010*/  S2R R2, SR_TID.X ;  /* 0x0000000000027919 */ /* 0x000e2e0000002100 */
[----:B------:R-:W1:Y:S01]  /*0020*/  LDC.64 R8, c[0x0][0x380] ;  /* 0x0000e000ff087b82 */ /* 0x000e620000000a00 */
[----:B------:R-:W0:Y:S01]  /*0030*/  LDCU UR12, c[0x0][0x360] ;  /* 0x00006c00ff0c77ac */ /* 0x000e220008000800 */
[----:B------:R-:W0:Y:S01]  /*0040*/  S2R R5, SR_CTAID.X ;  /* 0x0000000000057919 */ /* 0x000e220000002500 */
[----:B------:R-:W2:Y:S05]  /*0050*/  LDCU.64 UR10, c[0x0][0x358] ;  /* 0x00006b00ff0a77ac */ /* 0x000eaa0008000a00 */
[----:B------:R-:W3:Y:S08]  /*0060*/  LDC.64 R10, c[0x0][0x388] ;  /* 0x0000e200ff0a7b82 */ /* 0x000ef00000000a00 */
[----:B------:R-:W4:Y:S08]  /*0070*/  S2UR UR5, SR_CgaCtaId ;  /* 0x00000000000579c3 */ /* 0x000f300000008800 */
[----:B------:R-:W4:Y:S01]  /*0080*/  LDC.64 R14, c[0x0][0x390] ;  /* 0x0000e400ff0e7b82 */ /* 0x000f220000000a00 */
[----:B0-----:R-:W-:-:S04]  /*0090*/  IMAD R7, R5, UR12, R2 ;  /* 0x0000000c05077c24 */ /* 0x001fc8000f8e0202 */
[----:B-1----:R-:W-:-:S04]  /*00a0*/  IMAD.WIDE R8, R7, 0x4, R8 ;  /* 0x0000000407087825 */ /* 0x002fc800078e0208 */
[C---:B---3--:R-:W-:Y:S02]  /*00b0*/  IMAD.WIDE R10, R7.reuse, 0x4, R10 ;  /* 0x00000004070a7825 */ /* 0x048fe400078e020a */
[----:B--2---:R-:W2:Y:S04]  /*00c0*/  LDG.E R9, desc[UR10][R8.64] ;  /* 0x0000000a08097981 */ /* 0x004ea8000c1e1900 */
[----:B------:R-:W3:Y:S01]  /*00d0*/  LDG.E R11, desc[UR10][R10.64] ;  /* 0x0000000a0a0b7981 */ /* 0x000ee2000c1e1900 */
[----:B------:R-:W-:Y:S01]  /*00e0*/  UMOV UR4, 0x400 ;  /* 0x0000040000047882 */ /* 0x000fe20000000000 */
[----:B----4-:R-:W-:Y:S01]  /*00f0*/  IMAD.WIDE R14, R7, 0x4, R14 ;  /* 0x00000004070e7825 */ /* 0x010fe200078e020e */
[----:B------:R-:W-:-:S04]  /*0100*/  ULEA UR5, UR5, UR4, 0x18 ;  /* 0x0000000405057291 */ /* 0x000fc8000f8ec0ff */
[----:B------:R-:W-:Y:S02]  /*0110*/  ULEA UR6, UR12, UR5, 0x2 ;  /* 0x000000050c067291 */ /* 0x000fe4000f8e10ff */
[----:B------:R-:W-:-:S04]  /*0120*/  LEA R4, R2, UR5, 0x2 ;  /* 0x0000000502047c11 */ /* 0x000fc8000f8e10ff */
[----:B------:R-:W-:Y:S01]  /*0130*/  LEA R6, R2, UR6, 0x2 ;  /* 0x0000000602067c11 */ /* 0x000fe2000f8e10ff */
[----:B--2---:R0:W-:Y:S04]  /*0140*/  STS [R4], R9 ;  /* 0x0000000904007388 */ /* 0x0041e80000000800 */
[----:B---3--:R0:W-:Y:S01]  /*0150*/  STS [R6], R11 ;  /* 0x0000000b06007388 */ /* 0x0081e20000000800 */
[----:B------:R-:W-:Y:S06]  /*0160*/  BAR.SYNC.DEFER_BLOCKING 0x0 ;  /* 0x0000000000007b1d */ /* 0x000fec0000010000 */
[----:B------:R0:W5:Y:S01]  /*0170*/  LDG.E R21, desc[UR10][R14.64] ;  /* 0x0000000a0e157981 */ /* 0x000162000c1e1900 */
[----:B------:R-:W-:Y:S01]  /*0180*/  UISETP.GE.U32.AND UP0, UPT, UR12, 0x8, UPT ;  /* 0x000000080c00788c */ /* 0x000fe2000bf06070 */
[----:B------:R-:W-:Y:S01]  /*0190*/  IADD3 R12, PT, PT, R7, 0x2, RZ ;  /* 0x00000002070c7810 */ /* 0x000fe20007ffe0ff */
[----:B------:R-:W-:Y:S01]  /*01a0*/  ULOP3.LUT UR8, UR12, 0x7, URZ, 0xc0, !UPT ;  /* 0x000000070c087892 */ /* 0x000fe2000f8ec0ff */
[----:B------:R-:W-:Y:S01]  /*01b0*/  I2FP.F32.S32 R7, R7 ;  /* 0x0000000700077245 */ /* 0x000fe20000201400 */
[----:B------:R-:W-:Y:S01]  /*01c0*/  UMOV UR4, URZ ;  /* 0x000000ff00047c82 */ /* 0x000fe20008000000 */
[----:B------:R-:W-:-:S04]  /*01d0*/  I2FP.F32.S32 R12, R12 ;  /* 0x0000000c000c7245 */ /* 0x000fc80000201400 */
[----:B0-----:R-:W-:Y:S05]  /*01e0*/  BRA.U !UP0, `(.L_x_0) ;  /* 0x00000009088c7547 */ /* 0x001fea000b800000 */
[----:B------:R-:W-:Y:S02]  /*01f0*/  ULOP3.LUT UR7, UR12, 0xfffffff8, URZ, 0xc0, !UPT ;  /* 0xfffffff80c077892 */ /* 0x000fe4000f8ec0ff */
[----:B------:R-:W-:Y:S02]  /*0200*/  ULOP3.LUT UR4, UR12, 0x7f8, URZ, 0xc0, !UPT ;  /* 0x000007f80c047892 */ /* 0x000fe4000f8ec0ff */
[----:B------:R-:W-:Y:S02]  /*0210*/  UIADD3 UR9, UPT, UPT, UR5, 0x10, URZ ;  /* 0x0000001005097890 */ /* 0x000fe4000fffe0ff */
[----:B------:R-:W-:-:S12]  /*0220*/  UIADD3 UR7, UPT, UPT, -UR7, URZ, URZ ;  /* 0x000000ff07077290 */ /* 0x000fd8000fffe1ff */
.L_x_17:
[----:B------:R-:W-:Y:S02]  /*0230*/  ULEA UR13, UR12, UR9, 0x2 ;  /* 0x000000090c0d7291 */ /* 0x000fe4000f8e10ff */
[----:B------:R-:W-:Y:S01]  /*0240*/  LDS.128 R8, [UR9+-0x10] ;  /* 0xfffff009ff087984 */ /* 0x000fe20008000c00 */
[----:B------:R-:W-:Y:S01]  /*0250*/  UIADD3 UR7, UPT, UPT, UR7, 0x8, URZ ;  /* 0x0000000807077890 */ /* 0x000fe2000fffe0ff */
[----:B------:R-:W-:Y:S03]  /*0260*/  BSSY.RECONVERGENT B2, `(.L_x_1) ;  /* 0x0000012000027945 */ /* 0x000fe60003800200 */
[----:B------:R-:W-:Y:S02]  /*0270*/  UISETP.NE.AND UP0, UPT, UR7, URZ, UPT ;  /* 0x000000ff0700728c */ /* 0x000fe4000bf05270 */
[----:B------:R-:W0:Y:S02]  /*0280*/  LDS R3, [UR13+-0x10] ;  /* 0xfffff00dff037984 */ /* 0x000e240008000800 */
[-C--:B0-----:R-:W-:Y:S01]  /*0290*/  FMNMX R13, R3, R8.reuse, !PT ;  /* 0x00000008030d7209 */ /* 0x081fe20007800000 */
[----:B------:R-:W-:-:S04]  /*02a0*/  FMUL R8, R8, R8 ;  /* 0x0000000808087220 */ /* 0x000fc80000400000 */
[----:B------:R-:W-:Y:S01]  /*02b0*/  FMUL R16, R12, R13 ;  /* 0x0000000d0c107220 */ /* 0x000fe20000400000 */
[----:B------:R-:W-:-:S03]  /*02c0*/  FFMA R3, R7, R3, -R8 ;  /* 0x0000000307037223 */ /* 0x000fc60000000808 */
[----:B------:R-:W0:Y:S08]  /*02d0*/  MUFU.RCP R0, R16 ;  /* 0x0000001000007308 */ /* 0x000e300000001000 */
[----:B------:R-:W1:Y:S01]  /*02e0*/  FCHK P0, R3, R16 ;  /* 0x0000001003007302 */ /* 0x000e620000000000 */
[----:B0-----:R-:W-:-:S04]  /*02f0*/  FFMA R13, -R16, R0, 1 ;  /* 0x3f800000100d7423 */ /* 0x001fc80000000100 */
[----:B------:R-:W-:-:S04]  /*0300*/  FFMA R0, R0, R13, R0 ;  /* 0x0000000d00007223 */ /* 0x000fc80000000000 */
[----:B------:R-:W-:-:S04]  /*0310*/  FFMA R13, R3, R0, RZ ;  /* 0x00000000030d7223 */ /* 0x000fc800000000ff */
[----:B------:R-:W-:-:S04]  /*0320*/  FFMA R8, -R16, R13, R3 ;  /* 0x0000000d10087223 */ /* 0x000fc80000000103 */
[----:B------:R-:W-:Y:S01]  /*0330*/  FFMA R0, R0, R8, R13 ;  /* 0x0000000800007223 */ /* 0x000fe2000000000d */
[----:B-1----:R-:W-:Y:S06]  /*0340*/  @!P0 BRA `(.L_x_2) ;  /* 0x00000000000c8947 */ /* 0x002fec0003800000 */
[----:B------:R-:W-:Y:S02]  /*0350*/  MOV R0, R16 ;  /* 0x0000001000007202 */ /* 0x000fe40000000f00 */
[----:B------:R-:W-:-:S07]  /*0360*/  MOV R8, 0x380 ;  /* 0x0000038000087802 */ /* 0x000fce0000000f00 */
[----:B-----5:R-:W-:Y:S05]  /*0370*/  CALL.REL.NOINC `($__internal_0_$__cuda_sm3x_div_rn_noftz_f32_slowpath) ;  /* 0x0000001400847944 */ /* 0x020fea0003c00000 */
.L_x_2:
[----:B------:R-:W-:Y:S05]  /*0380*/  BSYNC.RECONVERGENT B2 ;  /* 0x0000000000027941 */ /* 0x000fea0003800200 */
.L_x_1:
[----:B------:R-:W0:Y:S01]  /*0390*/  LDS R8, [UR13+-0xc] ;  /* 0xfffff40dff087984 */ /* 0x000e220008000800 */
[C---:B------:R-:W-:Y:S01]  /*03a0*/  FMUL R16, R9.reuse, R9 ;  /* 0x0000000909107220 */ /* 0x040fe20000400000 */
[----:B------:R-:W-:Y:S01]  /*03b0*/  BSSY.RECONVERGENT B2, `(.L_x_3) ;  /* 0x0000010000027945 */ /* 0x000fe20003800200 */
[----:B-----5:R-:W-:Y:S01]  /*03c0*/  FADD R21, |R0|, R21 ;  /* 0x0000001500157221 */ /* 0x020fe20000000200 */
[----:B0-----:R-:W-:-:S05]  /*03d0*/  FMNMX R3, R9, R8, !PT ;  /* 0x0000000809037209 */ /* 0x001fca0007800000 */
        /* <DEDUP_REMOVED lines=12> */
[----:B------:R-:W-:Y:S05]  /*04a0*/  CALL.REL.NOINC `($__internal_0_$__cuda_sm3x_div_rn_noftz_f32_slowpath) ;  /* 0x0000001400387944 */ /* 0x000fea0003c00000 */
.L_x_4:
[----:B------:R-:W-:Y:S05]  /*04b0*/  BSYNC.RECONVERGENT B2 ;  /* 0x0000000000027941 */ /* 0x000fea0003800200 */
.L_x_3:
[----:B------:R-:W0:Y:S01]  /*04c0*/  LDS R3, [UR13+-0x8] ;  /* 0xfffff80dff037984 */ /* 0x000e220008000800 */
[----:B------:R-:W-:Y:S01]  /*04d0*/  BSSY.RECONVERGENT B2, `(.L_x_5) ;  /* 0x0000011000027945 */ /* 0x000fe20003800200 */
[----:B------:R-:W-:Y:S01]  /*04e0*/  FADD R20, R21, |R0| ;  /* 0x4000000015147221 */ /* 0x000fe20000000000 */
[C---:B0-----:R-:W-:Y:S01]  /*04f0*/  FMNMX R9, R10.reuse, R3, !PT ;  /* 0x000000030a097209 */ /* 0x041fe20007800000 */
        /* <DEDUP_REMOVED lines=14> */
.L_x_6:
[----:B------:R-:W-:Y:S05]  /*05e0*/  BSYNC.RECONVERGENT B2 ;  /* 0x0000000000027941 */ /* 0x000fea0003800200 */
.L_x_5:
[----:B------:R-:W0:Y:S01]  /*05f0*/  LDS R8, [UR13+-0x4] ;  /* 0xfffffc0dff087984 */ /* 0x000e220008000800 */
[C---:B------:R-:W-:Y:S01]  /*0600*/  FMUL R10, R11.reuse, R11 ;  /* 0x0000000b0b0a7220 */ /* 0x040fe20000400000 */
[----:B------:R-:W-:Y:S01]  /*0610*/  BSSY.RECONVERGENT B2, `(.L_x_7) ;  /* 0x0000010000027945 */ /* 0x000fe20003800200 */
[----:B------:R-:W-:Y:S01]  /*0620*/  FADD R20, R20, |R0| ;  /* 0x4000000014147221 */ /* 0x000fe20000000000 */
        /* <DEDUP_REMOVED lines=14> */
.L_x_8:
[----:B------:R-:W-:Y:S05]  /*0710*/  BSYNC.RECONVERGENT B2 ;  /* 0x0000000000027941 */ /* 0x000fea0003800200 */
.L_x_7:
[----:B------:R-:W-:Y:S01]  /*0720*/  LDS R3, [UR13] ;  /* 0x0000000dff037984 */ /* 0x000fe20008000800 */
[----:B------:R-:W-:Y:S01]  /*0730*/  BSSY.RECONVERGENT B2, `(.L_x_9) ;  /* 0x0000012000027945 */ /* 0x000fe20003800200 */
[----:B------:R-:W-:Y:S02]  /*0740*/  FADD R20, R20, |R0| ;  /* 0x4000000014147221 */ /* 0x000fe40000000000 */
[----:B------:R-:W0:Y:S02]  /*0750*/  LDS.128 R8, [UR9] ;  /* 0x00000009ff087984 */ /* 0x000e240008000c00 */
        /* <DEDUP_REMOVED lines=15> */
.L_x_10:
[----:B------:R-:W-:Y:S05]  /*0850*/  BSYNC.RECONVERGENT B2 ;  /* 0x0000000000027941 */ /* 0x000fea0003800200 */
.L_x_9:
[----:B------:R-:W0:Y:S01]  /*0860*/  LDS R8, [UR13+0x4] ;  /* 0x0000040dff087984 */ /* 0x000e220008000800 */
        /* <DEDUP_REMOVED lines=17> */
.L_x_12:
[----:B------:R-:W-:Y:S05]  /*0980*/  BSYNC.RECONVERGENT B2 ;  /* 0x0000000000027941 */ /* 0x000fea0003800200 */
.L_x_11:
[----:B------:R-:W0:Y:S01]  /*0990*/  LDS R3, [UR13+0x8] ;  /* 0x0000080dff037984 */ /* 0x000e220008000800 */
        /* <DEDUP_REMOVED lines=17> */
.L_x_14:
[----:B------:R-:W-:Y:S05]  /*0ab0*/  BSYNC.RECONVERGENT B2 ;  /* 0x0000000000027941 */ /* 0x000fea0003800200 */
.L_x_13:
        /* <DEDUP_REMOVED lines=18> */
.L_x_16:
[----:B------:R-:W-:Y:S05]  /*0be0*/  BSYNC.RECONVERGENT B2 ;  /* 0x0000000000027941 */ /* 0x000fea0003800200 */
.L_x_15:
[----:B------:R-:W-:Y:S01]  /*0bf0*/  FADD R21, R20, |R0| ;  /* 0x4000000014157221 */ /* 0x000fe20000000000 */
[----:B------:R-:W-:Y:S01]  /*0c00*/  UIADD3 UR9, UPT, UPT, UR9, 0x20, URZ ;  /* 0x0000002009097890 */ /* 0x000fe2000fffe0ff */
[----:B------:R-:W-:Y:S11]  /*0c10*/  BRA.U UP0, `(.L_x_17) ;  /* 0xfffffff500847547 */ /* 0x000ff6000b83ffff */
.L_x_0:
[----:B------:R-:W-:-:S09]  /*0c20*/  UISETP.NE.AND UP0, UPT, UR8, URZ, UPT ;  /* 0x000000ff0800728c */ /* 0x000fd2000bf05270 */
[----:B------:R-:W-:Y:S05]  /*0c30*/  BRA.U !UP0, `(.L_x_18) ;  /* 0x0000000908787547 */ /* 0x000fea000b800000 */
[----:B------:R-:W-:Y:S02]  /*0c40*/  UISETP.GE.U32.AND UP0, UPT, UR8, 0x4, UPT ;  /* 0x000000040800788c */ /* 0x000fe4000bf06070 */
[----:B------:R-:W-:-:S07]  /*0c50*/  ULOP3.LUT UR7, UR12, 0x3, URZ, 0xc0, !UPT ;  /* 0x000000030c077892 */ /* 0x000fce000f8ec0ff */
[----:B------:R-:W-:Y:S05]  /*0c60*/  BRA.U !UP0, `(.L_x_19) ;  /* 0x00000005084c7547 */ /* 0x000fea000b800000 */
[----:B------:R-:W-:Y:S01]  /*0c70*/  ULEA UR8, UR4, UR6, 0x2 ;  /* 0x0000000604087291 */ /* 0x000fe2000f8e10ff */
[----:B------:R-:W-:Y:S01]  /*0c80*/  BSSY.RECONVERGENT B2, `(.L_x_20) ;  /* 0x0000013000027945 */ /* 0x000fe20003800200 */
[----:B------:R-:W-:-:S07]  /*0c90*/  ULEA UR9, UR4, UR5, 0x2 ;  /* 0x0000000504097291 */ /* 0x000fce000f8e10ff */
[----:B------:R-:W-:Y:S04]  /*0ca0*/  LDS R0, [UR8] ;  /* 0x00000008ff007984 */ /* 0x000fe80008000800 */
[----:B------:R-:W0:Y:S02]  /*0cb0*/  LDS R3, [UR9] ;  /* 0x00000009ff037984 */ /* 0x000e240008000800 */
        /* <DEDUP_REMOVED lines=15> */
.L_x_21:
[----:B------:R-:W-:Y:S05]  /*0db0*/  BSYNC.RECONVERGENT B2 ;  /* 0x0000000000027941 */ /* 0x000fea0003800200 */
.L_x_20:
[----:B------:R-:W-:Y:S01]  /*0dc0*/  LDS R8, [UR8+0x4] ;  /* 0x00000408ff087984 */ /* 0x000fe20008000800 */
[----:B------:R-:W-:Y:S01]  /*0dd0*/  BSSY.RECONVERGENT B2, `(.L_x_22) ;  /* 0x0000012000027945 */ /* 0x000fe20003800200 */
[----:B-----5:R-:W-:Y:S02]  /*0de0*/  FADD R21, R21, |R0| ;  /* 0x4000000015157221 */ /* 0x020fe40000000000 */
[----:B------:R-:W0:Y:S02]  /*0df0*/  LDS R3, [UR9+0x4] ;  /* 0x00000409ff037984 */ /* 0x000e240008000800 */
        /* <DEDUP_REMOVED lines=15> */
.L_x_23:
[----:B------:R-:W-:Y:S05]  /*0ef0*/  BSYNC.RECONVERGENT B2 ;  /* 0x0000000000027941 */ /* 0x000fea0003800200 */
.L_x_22:
[----:B------:R-:W-:Y:S01]  /*0f00*/  LDS R8, [UR8+0x8] ;  /* 0x00000808ff087984 */ /* 0x000fe20008000800 */
[----:B------:R-:W-:Y:S01]  /*0f10*/  BSSY.RECONVERGENT B2, `(.L_x_24) ;  /* 0x0000012000027945 */ /* 0x000fe20003800200 */
[----:B------:R-:W-:Y:S02]  /*0f20*/  FADD R21, R21, |R0| ;  /* 0x4000000015157221 */ /* 0x000fe40000000000 */
        /* <DEDUP_REMOVED lines=16> */
.L_x_25:
[----:B------:R-:W-:Y:S05]  /*1030*/  BSYNC.RECONVERGENT B2 ;  /* 0x0000000000027941 */ /* 0x000fea0003800200 */
.L_x_24:
        /* <DEDUP_REMOVED lines=19> */
.L_x_27:
[----:B------:R-:W-:Y:S05]  /*1170*/  BSYNC.RECONVERGENT B2 ;  /* 0x0000000000027941 */ /* 0x000fea0003800200 */
.L_x_26:
[----:B------:R-:W-:Y:S01]  /*1180*/  FADD R21, R21, |R0| ;  /* 0x4000000015157221 */ /* 0x000fe20000000000 */
[----:B------:R-:W-:-:S12]  /*1190*/  UIADD3 UR4, UPT, UPT, UR4, 0x4, URZ ;  /* 0x0000000404047890 */ /* 0x000fd8000fffe0ff */
.L_x_19:
[----:B------:R-:W-:-:S09]  /*11a0*/  UISETP.NE.AND UP0, UPT, UR7, URZ, UPT ;  /* 0x000000ff0700728c */ /* 0x000fd2000bf05270 */
[----:B------:R-:W-:Y:S05]  /*11b0*/  BRA.U !UP0, `(.L_x_18) ;  /* 0x0000000508187547 */ /* 0x000fea000b800000 */
[----:B------:R-:W-:-:S09]  /*11c0*/  UISETP.NE.AND UP0, UPT, UR7, 0x1, UPT ;  /* 0x000000010700788c */ /* 0x000fd2000bf05270 */
        /* <DEDUP_REMOVED lines=21> */
.L_x_30:
[----:B------:R-:W-:Y:S05]  /*1320*/  BSYNC.RECONVERGENT B2 ;  /* 0x0000000000027941 */ /* 0x000fea0003800200 */
.L_x_29:
        /* <DEDUP_REMOVED lines=19> */
.L_x_32:
[----:B------:R-:W-:Y:S05]  /*1460*/  BSYNC.RECONVERGENT B2 ;  /* 0x0000000000027941 */ /* 0x000fea0003800200 */
.L_x_31:
[----:B------:R-:W-:Y:S01]  /*1470*/  FADD R21, R21, |R0| ;  /* 0x4000000015157221 */ /* 0x000fe20000000000 */
[----:B------:R-:W-:-:S12]  /*1480*/  UIADD3 UR4, UPT, UPT, UR4, 0x2, URZ ;  /* 0x0000000204047890 */ /* 0x000fd8000fffe0ff */
.L_x_28:
[----:B------:R-:W-:-:S04]  /*1490*/  ULOP3.LUT UR7, UR12, 0x1, URZ, 0xc0, !UPT ;  /* 0x000000010c077892 */ /* 0x000fc8000f8ec0ff */
[----:B------:R-:W-:-:S09]  /*14a0*/  UISETP.NE.U32.AND UP0, UPT, UR7, 0x1, UPT ;  /* 0x000000010700788c */ /* 0x000fd2000bf05070 */
[----:B------:R-:W-:Y:S05]  /*14b0*/  BRA.U UP0, `(.L_x_18) ;  /* 0x0000000100587547 */ /* 0x000fea000b800000 */
        /* <DEDUP_REMOVED lines=20> */
.L_x_34:
[----:B------:R-:W-:Y:S05]  /*1600*/  BSYNC.RECONVERGENT B2 ;  /* 0x0000000000027941 */ /* 0x000fea0003800200 */
.L_x_33:
[----:B-----5:R-:W-:-:S07]  /*1610*/  FADD R21, R21, |R0| ;  /* 0x4000000015157221 */ /* 0x020fce0000000000 */
.L_x_18:
[----:B------:R-:W-:Y:S01]  /*1620*/  MOV R3, UR12 ;  /* 0x0000000c00037c02 */ /* 0x000fe20008000f00 */
[----:B-----5:R0:W-:Y:S01]  /*1630*/  STG.E desc[UR10][R14.64], R21 ;  /* 0x000000150e007986 */ /* 0x0201e2000c10190a */
[----:B------:R-:W-:Y:S01]  /*1640*/  MOV R7, UR12 ;  /* 0x0000000c00077c02 */ /* 0x000fe20008000f00 */
[----:B------:R-:W-:Y:S01]  /*1650*/  UISETP.GE.U32.AND UP0, UPT, UR12, 0x2, UPT ;  /* 0x000000020c00788c */ /* 0x000fe2000bf06070 */
[----:B------:R-:W-:Y:S02]  /*1660*/  LEA R4, R3, R4, 0x3 ;  /* 0x0000000403047211 */ /* 0x000fe400078e18ff */
[----:B------:R-:W-:-:S03]  /*1670*/  LEA R6, R7, R6, 0x3 ;  /* 0x0000000607067211 */ /* 0x000fc600078e18ff */
[----:B------:R0:W-:Y:S04]  /*1680*/  STS [R4], R21 ;  /* 0x0000001504007388 */ /* 0x0001e80000000800 */
[----:B------:R0:W-:Y:S01]  /*1690*/  STS [R6], R21 ;  /* 0x0000001506007388 */ /* 0x0001e20000000800 */
[----:B------:R-:W-:Y:S06]  /*16a0*/  BAR.SYNC.DEFER_BLOCKING 0x0 ;  /* 0x0000000000007b1d */ /* 0x000fec0000010000 */
[----:B------:R-:W-:Y:S05]  /*16b0*/  BRA.U !UP0, `(.L_x_35) ;  /* 0x0000000108507547 */ /* 0x000fea000b800000 */
[----:B------:R-:W-:-:S07]  /*16c0*/  MOV R3, UR12 ;  /* 0x0000000c00037c02 */ /* 0x000fce0008000f00 */
.L_x_38:
[----:B------:R-:W-:Y:S01]  /*16d0*/  MOV R10, R3 ;  /* 0x00000003000a7202 */ /* 0x000fe20000000f00 */
[----:B------:R-:W-:Y:S01]  /*16e0*/  BSSY.RECONVERGENT B0, `(.L_x_36) ;  /* 0x000000e000007945 */ /* 0x000fe20003800200 */
[----:B------:R-:W-:-:S04]  /*16f0*/  SHF.R.U32.HI R3, RZ, 0x1, R3 ;  /* 0x00000001ff037819 */ /* 0x000fc80000011603 */
[----:B------:R-:W-:-:S13]  /*1700*/  ISETP.GE.U32.AND P0, PT, R2, R3, PT ;  /* 0x000000030200720c */ /* 0x000fda0003f06070 */
[----:B-1----:R-:W-:Y:S05]  /*1710*/  @P0 BRA `(.L_x_37) ;  /* 0x0000000000280947 */ /* 0x002fea0003800000 */
[C---:B------:R-:W-:Y:S01]  /*1720*/  LEA R0, R3.reuse, R4, 0x2 ;  /* 0x0000000403007211 */ /* 0x040fe200078e10ff */
[----:B------:R-:W-:Y:S01]  /*1730*/  LDS R7, [R4] ;  /* 0x0000000004077984 */ /* 0x000fe20000000800 */
[----:B------:R-:W-:-:S04]  /*1740*/  LEA R9, R3, R6, 0x2 ;  /* 0x0000000603097211 */ /* 0x000fc800078e10ff */
[----:B------:R-:W1:Y:S02]  /*1750*/  LDS R0, [R0] ;  /* 0x0000000000007984 */ /* 0x000e640000000800 */
[----:B-1----:R-:W-:-:S05]  /*1760*/  FADD R7, R0, R7 ;  /* 0x0000000700077221 */ /* 0x002fca0000000000 */
[----:B------:R-:W-:Y:S04]  /*1770*/  STS [R4], R7 ;  /* 0x0000000704007388 */ /* 0x000fe80000000800 */
[----:B------:R-:W-:Y:S04]  /*1780*/  LDS R9, [R9] ;  /* 0x0000000009097984 */ /* 0x000fe80000000800 */
[----:B------:R-:W1:Y:S02]  /*1790*/  LDS R8, [R6] ;  /* 0x0000000006087984 */ /* 0x000e640000000800 */
[----:B-1----:R-:W-:-:S13]  /*17a0*/  FSETP.GEU.AND P0, PT, R8, R9, PT ;  /* 0x000000090800720b */ /* 0x002fda0003f0e000 */
[----:B------:R1:W-:Y:S02]  /*17b0*/  @!P0 STS [R6], R9 ;  /* 0x0000000906008388 */ /* 0x0003e40000000800 */
.L_x_37:
[----:B------:R-:W-:Y:S05]  /*17c0*/  BSYNC.RECONVERGENT B0 ;  /* 0x0000000000007941 */ /* 0x000fea0003800200 */
.L_x_36:
[----:B------:R-:W-:Y:S01]  /*17d0*/  BAR.SYNC.DEFER_BLOCKING 0x0 ;  /* 0x0000000000007b1d */ /* 0x000fe20000010000 */
[----:B------:R-:W-:-:S13]  /*17e0*/  ISETP.GT.U32.AND P0, PT, R10, 0x3, PT ;  /* 0x000000030a00780c */ /* 0x000fda0003f04070 */
[----:B------:R-:W-:Y:S05]  /*17f0*/  @P0 BRA `(.L_x_38) ;  /* 0xfffffffc00b40947 */ /* 0x000fea000383ffff */
.L_x_35:
[----:B------:R-:W-:-:S13]  /*1800*/  ISETP.NE.AND P0, PT, R2, RZ, PT ;  /* 0x000000ff0200720c */ /* 0x000fda0003f05270 */
[----:B------:R-:W-:Y:S05]  /*1810*/  @P0 EXIT ;  /* 0x000000000000094d */ /* 0x000fea0003800000 */
[----:B------:R-:W-:Y:S02]  /*1820*/  ULEA UR6, UR12, UR6, 0x2 ;  /* 0x000000060c067291 */ /* 0x000fe4000f8e10ff */
[----:B------:R-:W-:-:S04]  /*1830*/  I2FP.F32.U32 R0, UR12 ;  /* 0x0000000c00007c45 */ /* 0x000fc80008201000 */
[----:B------:R-:W2:Y:S03]  /*1840*/  MUFU.RCP R7, R0 ;  /* 0x0000000000077308 */ /* 0x000ea60000001000 */
[----:B------:R-:W3:Y:S01]  /*1850*/  LDS R3, [UR6] ;  /* 0x00000006ff037984 */ /* 0x000ee20008000800 */
[----:B--2---:R-:W-:-:S04]  /*1860*/  FFMA R2, -R0, R7, 1 ;  /* 0x3f80000000027423 */ /* 0x004fc80000000107 */
[----:B------:R-:W-:Y:S01]  /*1870*/  FFMA R2, R7, R2, R7 ;  /* 0x0000000207027223 */ /* 0x000fe20000000007 */
[----:B---3--:R-:W2:Y:S03]  /*1880*/  FCHK P0, R3, R0 ;  /* 0x0000000003007302 */ /* 0x008ea60000000000 */
[----:B------:R-:W-:-:S04]  /*1890*/  FFMA R7, R3, R2, RZ ;  /* 0x0000000203077223 */ /* 0x000fc800000000ff */
[----:B0-----:R-:W-:-:S04]  /*18a0*/  FFMA R4, -R0, R7, R3 ;  /* 0x0000000700047223 */ /* 0x001fc80000000103 */
[----:B-1----:R-:W-:Y:S01]  /*18b0*/  FFMA R9, R2, R4, R7 ;  /* 0x0000000402097223 */ /* 0x002fe20000000007 */
[----:B--2---:R-:W-:Y:S06]  /*18c0*/  @!P0 BRA `(.L_x_39) ;  /* 0x00000000000c8947 */ /* 0x004fec0003800000 */
[----:B------:R-:W-:-:S07]  /*18d0*/  MOV R8, 0x18f0 ;  /* 0x000018f000087802 */ /* 0x000fce0000000f00 */
[----:B------:R-:W-:Y:S05]  /*18e0*/  CALL.REL.NOINC `($__internal_0_$__cuda_sm3x_div_rn_noftz_f32_slowpath) ;  /* 0x0000000000287944 */ /* 0x000fea0003c00000 */
[----:B------:R-:W-:-:S07]  /*18f0*/  MOV R9, R0 ;  /* 0x0000000000097202 */ /* 0x000fce0000000f00 */
.L_x_39:
[----:B------:R-:W-:Y:S01]  /*1900*/  ULEA UR4, UR12, UR6, 0x2 ;  /* 0x000000060c047291 */ /* 0x000fe2000f8e10ff */
[----:B------:R-:W0:Y:S08]  /*1910*/  LDC.64 R2, c[0x0][0x398] ;  /* 0x0000e600ff027b82 */ /* 0x000e300000000a00 */
[----:B------:R-:W1:Y:S01]  /*1920*/  LDS R11, [UR4] ;  /* 0x00000004ff0b7984 */ /* 0x000e620008000800 */
[----:B------:R-:W2:Y:S01]  /*1930*/  LDC.64 R6, c[0x0][0x3a0] ;  /* 0x0000e800ff067b82 */ /* 0x000ea20000000a00 */
[----:B0-----:R-:W-:-:S05]  /*1940*/  IMAD.WIDE.U32 R2, R5, 0x4, R2 ;  /* 0x0000000405027825 */ /* 0x001fca00078e0002 */
[----:B------:R-:W-:Y:S01]  /*1950*/  STG.E desc[UR10][R2.64], R9 ;  /* 0x0000000902007986 */ /* 0x000fe2000c10190a */
[----:B--2---:R-:W-:-:S05]  /*1960*/  IMAD.WIDE.U32 R4, R5, 0x4, R6 ;  /* 0x0000000405047825 */ /* 0x004fca00078e0006 */
[----:B-1----:R-:W-:Y:S01]  /*1970*/  STG.E desc[UR10][R4.64], R11 ;  /* 0x0000000b04007986 */ /* 0x002fe2000c10190a */
[----:B------:R-:W-:Y:S05]  /*1980*/  EXIT ;  /* 0x000000000000794d */ /* 0x000fea0003800000 */
        .weak           $__internal_0_$__cuda_sm3x_div_rn_noftz_f32_slowpath
        .type           $__internal_0_$__cuda_sm3x_div_rn_noftz_f32_slowpath,@function
        .size           $__internal_0_$__cuda_sm3x_div_rn_noftz_f32_slowpath,(.L_x_84 - $__internal_0_$__cuda_sm3x_div_rn_noftz_f32_slowpath)
$__internal_0_$__cuda_sm3x_div_rn_noftz_f32_slowpath:
[----:B------:R-:W-:Y:S01]  /*1990*/  SHF.R.U32.HI R13, RZ, 0x17, R0 ;  /* 0x00000017ff0d7819 */ /* 0x000fe20000011600 */
[----:B------:R-:W-:Y:S01]  /*19a0*/  BSSY.RECONVERGENT B0, `(.L_x_40) ;  /* 0x0000062000007945 */ /* 0x000fe20003800200 */
[----:B------:R-:W-:Y:S02]  /*19b0*/  SHF.R.U32.HI R17, RZ, 0x17, R3 ;  /* 0x00000017ff117819 */ /* 0x000fe40000011603 */
[----:B------:R-:W-:Y:S02]  /*19c0*/  LOP3.LUT R13, R13, 0xff, RZ, 0xc0, !PT ;  /* 0x000000ff0d0d7812 */ /* 0x000fe400078ec0ff */
[----:B------:R-:W-:Y:S02]  /*19d0*/  LOP3.LUT R17, R17, 0xff, RZ, 0xc0, !PT ;  /* 0x000000ff11117812 */ /* 0x000fe400078ec0ff */
[----:B------:R-:W-:Y:S02]  /*19e0*/  IADD3 R18, PT, PT, R13, -0x1, RZ ;  /* 0xffffffff0d127810 */ /* 0x000fe40007ffe0ff */
[----:B------:R-:W-:-:S02]  /*19f0*/  IADD3 R19, PT, PT, R17, -0x1, RZ ;  /* 0xffffffff11137810 */ /* 0x000fc40007ffe0ff */
[----:B------:R-:W-:-:S04]  /*1a00*/  ISETP.GT.U32.AND P0, PT, R18, 0xfd, PT ;  /* 0x000000fd1200780c */ /* 0x000fc80003f04070 */
[----:B------:R-:W-:-:S13]  /*1a10*/  ISETP.GT.U32.OR P0, PT, R19, 0xfd, P0 ;  /* 0x000000fd1300780c */ /* 0x000fda0000704470 */
[----:B------:R-:W-:Y:S01]  /*1a20*/  @!P0 MOV R16, RZ ;  /* 0x000000ff00108202 */ /* 0x000fe20000000f00 */
[----:B------:R-:W-:Y:S06]  /*1a30*/  @!P0 BRA `(.L_x_41) ;  /* 0x00000000005c8947 */ /* 0x000fec0003800000 */
[----:B------:R-:W-:Y:S02]  /*1a40*/  FSETP.GTU.FTZ.AND P0, PT, |R3|, +INF , PT ;  /* 0x7f8000000300780b */ /* 0x000fe40003f1c200 */
[----:B------:R-:W-:-:S04]  /*1a50*/  FSETP.GTU.FTZ.AND P1, PT, |R0|, +INF , PT ;  /* 0x7f8000000000780b */ /* 0x000fc80003f3c200 */
[----:B------:R-:W-:-:S13]  /*1a60*/  PLOP3.LUT P0, PT, P0, P1, PT, 0xf8, 0x8f ;  /* 0x00000000008f781c */ /* 0x000fda0000703f70 */
[----:B------:R-:W-:Y:S05]  /*1a70*/  @P0 BRA `(.L_x_42) ;  /* 0x00000004004c0947 */ /* 0x000fea0003800000 */
[----:B------:R-:W-:-:S13]  /*1a80*/  LOP3.LUT P0, RZ, R0, 0x7fffffff, R3, 0xc8, !PT ;  /* 0x7fffffff00ff7812 */ /* 0x000fda000780c803 */
[----:B------:R-:W-:Y:S05]  /*1a90*/  @!P0 BRA `(.L_x_43) ;  /* 0x00000004003c8947 */ /* 0x000fea0003800000 */
[C---:B------:R-:W-:Y:S02]  /*1aa0*/  FSETP.NEU.FTZ.AND P2, PT, |R3|.reuse, +INF , PT ;  /* 0x7f8000000300780b */ /* 0x040fe40003f5d200 */
[----:B------:R-:W-:Y:S02]  /*1ab0*/  FSETP.NEU.FTZ.AND P1, PT, |R0|, +INF , PT ;  /* 0x7f8000000000780b */ /* 0x000fe40003f3d200 */
[----:B------:R-:W-:-:S11]  /*1ac0*/  FSETP.NEU.FTZ.AND P0, PT, |R3|, +INF , PT ;  /* 0x7f8000000300780b */ /* 0x000fd60003f1d200 */
[----:B------:R-:W-:Y:S05]  /*1ad0*/  @!P1 BRA !P2, `(.L_x_43) ;  /* 0x00000004002c9947 */ /* 0x000fea0005000000 */
[----:B------:R-:W-:-:S04]  /*1ae0*/  LOP3.LUT P2, RZ, R3, 0x7fffffff, RZ, 0xc0, !PT ;  /* 0x7fffffff03ff7812 */ /* 0x000fc8000784c0ff */
[----:B------:R-:W-:-:S13]  /*1af0*/  PLOP3.LUT P1, PT, P1, P2, PT, 0x2f, 0xf2 ;  /* 0x0000000000f2781c */ /* 0x000fda0000f24577 */
[----:B------:R-:W-:Y:S05]  /*1b00*/  @P1 BRA `(.L_x_44) ;  /* 0x0000000400181947 */ /* 0x000fea0003800000 */
[----:B------:R-:W-:-:S04]  /*1b10*/  LOP3.LUT P1, RZ, R0, 0x7fffffff, RZ, 0xc0, !PT ;  /* 0x7fffffff00ff7812 */ /* 0x000fc8000782c0ff */
[----:B------:R-:W-:-:S13]  /*1b20*/  PLOP3.LUT P0, PT, P0, P1, PT, 0x2f, 0xf2 ;  /* 0x0000000000f2781c */ /* 0x000fda0000702577 */
[----:B------:R-:W-:Y:S05]  /*1b30*/  @P0 BRA `(.L_x_45) ;  /* 0x0000000400000947 */ /* 0x000fea0003800000 */
[----:B------:R-:W-:Y:S02]  /*1b40*/  ISETP.GE.AND P0, PT, R19, RZ, PT ;  /* 0x000000ff1300720c */ /* 0x000fe40003f06270 */
[----:B------:R-:W-:-:S11]  /*1b50*/  ISETP.GE.AND P1, PT, R18, RZ, PT ;  /* 0x000000ff1200720c */ /* 0x000fd60003f26270 */
[----:B------:R-:W-:Y:S01]  /*1b60*/  @P0 MOV R16, RZ ;  /* 0x000000ff00100202 */ /* 0x000fe20000000f00 */
[----:B------:R-:W-:Y:S01]  /*1b70*/  @!P0 FFMA R3, R3, 1.84467440737095516160e+19, RZ ;  /* 0x5f80000003038823 */ /* 0x000fe200000000ff */
[----:B------:R-:W-:Y:S01]  /*1b80*/  @!P0 MOV R16, 0xffffffc0 ;  /* 0xffffffc000108802 */ /* 0x000fe20000000f00 */
[----:B------:R-:W-:-:S03]  /*1b90*/  @!P1 FFMA R0, R0, 1.84467440737095516160e+19, RZ ;  /* 0x5f80000000009823 */ /* 0x000fc600000000ff */
[----:B------:R-:W-:-:S07]  /*1ba0*/  @!P1 IADD3 R16, PT, PT, R16, 0x40, RZ ;  /* 0x0000004010109810 */ /* 0x000fce0007ffe0ff */
.L_x_41:
[----:B------:R-:W-:Y:S01]  /*1bb0*/  LEA R23, R13, 0xc0800000, 0x17 ;  /* 0xc08000000d177811 */ /* 0x000fe200078eb8ff */
[----:B------:R-:W-:Y:S01]  /*1bc0*/  BSSY.RECONVERGENT B1, `(.L_x_46) ;  /* 0x0000036000017945 */ /* 0x000fe20003800200 */
[----:B------:R-:W-:Y:S02]  /*1bd0*/  IADD3 R22, PT, PT, R17, -0x7f, RZ ;  /* 0xffffff8111167810 */ /* 0x000fe40007ffe0ff */
[----:B------:R-:W-:Y:S02]  /*1be0*/  IADD3 R23, PT, PT, -R23, R0, RZ ;  /* 0x0000000017177210 */ /* 0x000fe40007ffe1ff */
[C---:B------:R-:W-:Y:S01]  /*1bf0*/  IADD3 R13, PT, PT, R22.reuse, 0x7f, -R13 ;  /* 0x0000007f160d7810 */ /* 0x040fe20007ffe80d */
[----:B------:R-:W-:Y:S01]  /*1c00*/  IMAD R0, R22, -0x800000, R3 ;  /* 0xff80000016007824 */ /* 0x000fe200078e0203 */
[----:B------:R-:W0:Y:S01]  /*1c10*/  MUFU.RCP R18, R23 ;  /* 0x0000001700127308 */ /* 0x000e220000001000 */
[----:B------:R-:W-:Y:S01]  /*1c20*/  FADD.FTZ R19, -R23, -RZ ;  /* 0x800000ff17137221 */ /* 0x000fe20000010100 */
[----:B------:R-:W-:-:S03]  /*1c30*/  IADD3 R13, PT, PT, R13, R16, RZ ;  /* 0x000000100d0d7210 */ /* 0x000fc60007ffe0ff */
[----:B0-----:R-:W-:-:S04]  /*1c40*/  FFMA R17, R18, R19, 1 ;  /* 0x3f80000012117423 */ /* 0x001fc80000000013 */
[----:B------:R-:W-:-:S04]  /*1c50*/  FFMA R17, R18, R17, R18 ;  /* 0x0000001112117223 */ /* 0x000fc80000000012 */
[----:B------:R-:W-:-:S04]  /*1c60*/  FFMA R18, R0, R17, RZ ;  /* 0x0000001100127223 */ /* 0x000fc800000000ff */
[----:B------:R-:W-:-:S04]  /*1c70*/  FFMA R3, R19, R18, R0 ;  /* 0x0000001213037223 */ /* 0x000fc80000000000 */
[----:B------:R-:W-:-:S04]  /*1c80*/  FFMA R18, R17, R3, R18 ;  /* 0x0000000311127223 */ /* 0x000fc80000000012 */
[----:B------:R-:W-:-:S04]  /*1c90*/  FFMA R19, R19, R18, R0 ;  /* 0x0000001213137223 */ /* 0x000fc80000000000 */
[----:B------:R-:W-:-:S05]  /*1ca0*/  FFMA R0, R17, R19, R18 ;  /* 0x0000001311007223 */ /* 0x000fca0000000012 */
[----:B------:R-:W-:-:S04]  /*1cb0*/  SHF.R.U32.HI R3, RZ, 0x17, R0 ;  /* 0x00000017ff037819 */ /* 0x000fc80000011600 */
[----:B------:R-:W-:-:S04]  /*1cc0*/  LOP3.LUT R16, R3, 0xff, RZ, 0xc0, !PT ;  /* 0x000000ff03107812 */ /* 0x000fc800078ec0ff */
[----:B------:R-:W-:-:S04]  /*1cd0*/  IADD3 R3, PT, PT, R16, R13, RZ ;  /* 0x0000000d10037210 */ /* 0x000fc80007ffe0ff */
[----:B------:R-:W-:-:S04]  /*1ce0*/  IADD3 R16, PT, PT, R3, -0x1, RZ ;  /* 0xffffffff03107810 */ /* 0x000fc80007ffe0ff */
[----:B------:R-:W-:-:S13]  /*1cf0*/  ISETP.GE.U32.AND P0, PT, R16, 0xfe, PT ;  /* 0x000000fe1000780c */ /* 0x000fda0003f06070 */
[----:B------:R-:W-:Y:S05]  /*1d00*/  @!P0 BRA `(.L_x_47) ;  /* 0x0000000000808947 */ /* 0x000fea0003800000 */
[----:B------:R-:W-:-:S13]  /*1d10*/  ISETP.GT.AND P0, PT, R3, 0xfe, PT ;  /* 0x000000fe0300780c */ /* 0x000fda0003f04270 */
[----:B------:R-:W-:Y:S05]  /*1d20*/  @P0 BRA `(.L_x_48) ;  /* 0x00000000006c0947 */ /* 0x000fea0003800000 */
[----:B------:R-:W-:-:S13]  /*1d30*/  ISETP.GE.AND P0, PT, R3, 0x1, PT ;  /* 0x000000010300780c */ /* 0x000fda0003f06270 */
[----:B------:R-:W-:Y:S05]  /*1d40*/  @P0 BRA `(.L_x_49) ;  /* 0x0000000000740947 */ /* 0x000fea0003800000 */
[----:B------:R-:W-:Y:S02]  /*1d50*/  ISETP.GE.AND P0, PT, R3, -0x18, PT ;  /* 0xffffffe80300780c */ /* 0x000fe40003f06270 */
[----:B------:R-:W-:-:S11]  /*1d60*/  LOP3.LUT R0, R0, 0x80000000, RZ, 0xc0, !PT ;  /* 0x8000000000007812 */ /* 0x000fd600078ec0ff */
[----:B------:R-:W-:Y:S05]  /*1d70*/  @!P0 BRA `(.L_x_49) ;  /* 0x0000000000688947 */ /* 0x000fea0003800000 */
[CCC-:B------:R-:W-:Y:S01]  /*1d80*/  FFMA.RZ R13, R17.reuse, R19.reuse, R18.reuse ;  /* 0x00000013110d7223 */ /* 0x1c0fe2000000c012 */
[CCC-:B------:R-:W-:Y:S01]  /*1d90*/  FFMA.RP R16, R17.reuse, R19.reuse, R18.reuse ;  /* 0x0000001311107223 */ /* 0x1c0fe20000008012 */
[----:B------:R-:W-:Y:S01]  /*1da0*/  FFMA.RM R19, R17, R19, R18 ;  /* 0x0000001311137223 */ /* 0x000fe20000004012 */
[----:B------:R-:W-:Y:S02]  /*1db0*/  IADD3 R17, PT, PT, R3, 0x20, RZ ;  /* 0x0000002003117810 */ /* 0x000fe40007ffe0ff */
[----:B------:R-:W-:Y:S02]  /*1dc0*/  LOP3.LUT R13, R13, 0x7fffff, RZ, 0xc0, !PT ;  /* 0x007fffff0d0d7812 */ /* 0x000fe400078ec0ff */
[----:B------:R-:W-:Y:S02]  /*1dd0*/  ISETP.NE.AND P2, PT, R3, RZ, PT ;  /* 0x000000ff0300720c */ /* 0x000fe40003f45270 */
[----:B------:R-:W-:Y:S02]  /*1de0*/  LOP3.LUT R18, R13, 0x800000, RZ, 0xfc, !PT ;  /* 0x008000000d127812 */ /* 0x000fe400078efcff */
[----:B------:R-:W-:-:S02]  /*1df0*/  ISETP.NE.AND P1, PT, R3, RZ, PT ;  /* 0x000000ff0300720c */ /* 0x000fc40003f25270 */
[----:B------:R-:W-:Y:S02]  /*1e00*/  IADD3 R3, PT, PT, -R3, RZ, RZ ;  /* 0x000000ff03037210 */ /* 0x000fe40007ffe1ff */
[----:B------:R-:W-:Y:S02]  /*1e10*/  SHF.L.U32 R17, R18, R17, RZ ;  /* 0x0000001112117219 */ /* 0x000fe400000006ff */
[----:B------:R-:W-:Y:S02]  /*1e20*/  FSETP.NEU.FTZ.AND P0, PT, R16, R19, PT ;  /* 0x000000131000720b */ /* 0x000fe40003f1d000 */
[----:B------:R-:W-:Y:S02]  /*1e30*/  SEL R3, R3, RZ, P2 ;  /* 0x000000ff03037207 */ /* 0x000fe40001000000 */
[----:B------:R-:W-:Y:S02]  /*1e40*/  ISETP.NE.AND P1, PT, R17, RZ, P1 ;  /* 0x000000ff1100720c */ /* 0x000fe40000f25270 */
[----:B------:R-:W-:-:S02]  /*1e50*/  SHF.R.U32.HI R18, RZ, R3, R18 ;  /* 0x00000003ff127219 */ /* 0x000fc40000011612 */
[----:B------:R-:W-:Y:S02]  /*1e60*/  PLOP3.LUT P0, PT, P0, P1, PT, 0xf8, 0x8f ;  /* 0x00000000008f781c */ /* 0x000fe40000703f70 */
[----:B------:R-:W-:Y:S02]  /*1e70*/  SHF.R.U32.HI R13, RZ, 0x1, R18 ;  /* 0x00000001ff0d7819 */ /* 0x000fe40000011612 */
[----:B------:R-:W-:-:S04]  /*1e80*/  SEL R16, RZ, 0x1, !P0 ;  /* 0x00000001ff107807 */ /* 0x000fc80004000000 */
[----:B------:R-:W-:-:S04]  /*1e90*/  LOP3.LUT R3, R16, 0x1, R13, 0xf8, !PT ;  /* 0x0000000110037812 */ /* 0x000fc800078ef80d */
[----:B------:R-:W-:-:S04]  /*1ea0*/  LOP3.LUT R18, R3, R18, RZ, 0xc0, !PT ;  /* 0x0000001203127212 */ /* 0x000fc800078ec0ff */
[----:B------:R-:W-:-:S04]  /*1eb0*/  IADD3 R13, PT, PT, R13, R18, RZ ;  /* 0x000000120d0d7210 */ /* 0x000fc80007ffe0ff */
[----:B------:R-:W-:Y:S01]  /*1ec0*/  LOP3.LUT R0, R13, R0, RZ, 0xfc, !PT ;  /* 0x000000000d007212 */ /* 0x000fe200078efcff */
[----:B------:R-:W-:Y:S06]  /*1ed0*/  BRA `(.L_x_49) ;  /* 0x0000000000107947 */ /* 0x000fec0003800000 */
.L_x_48:
[----:B------:R-:W-:-:S04]  /*1ee0*/  LOP3.LUT R0, R0, 0x80000000, RZ, 0xc0, !PT ;  /* 0x8000000000007812 */ /* 0x000fc800078ec0ff */
[----:B------:R-:W-:Y:S01]  /*1ef0*/  LOP3.LUT R0, R0, 0x7f800000, RZ, 0xfc, !PT ;  /* 0x7f80000000007812 */ /* 0x000fe200078efcff */
[----:B------:R-:W-:Y:S06]  /*1f00*/  BRA `(.L_x_49) ;  /* 0x0000000000047947 */ /* 0x000fec0003800000 */
.L_x_47:
[----:B------:R-:W-:-:S07]  /*1f10*/  LEA R0, R13, R0, 0x17 ;  /* 0x000000000d007211 */ /* 0x000fce00078eb8ff */
.L_x_49:
[----:B------:R-:W-:Y:S05]  /*1f20*/  BSYNC.RECONVERGENT B1 ;  /* 0x0000000000017941 */ /* 0x000fea0003800200 */
.L_x_46:
[----:B------:R-:W-:Y:S05]  /*1f30*/  BRA `(.L_x_50) ;  /* 0x0000000000207947 */ /* 0x000fea0003800000 */
.L_x_45:
[----:B------:R-:W-:-:S04]  /*1f40*/  LOP3.LUT R0, R0, 0x80000000, R3, 0x48, !PT ;  /* 0x8000000000007812 */ /* 0x000fc800078e4803 */
[----:B------:R-:W-:Y:S01]  /*1f50*/  LOP3.LUT R0, R0, 0x7f800000, RZ, 0xfc, !PT ;  /* 0x7f80000000007812 */ /* 0x000fe200078efcff */
[----:B------:R-:W-:Y:S06]  /*1f60*/  BRA `(.L_x_50) ;  /* 0x0000000000147947 */ /* 0x000fec0003800000 */
.L_x_44:
[----:B------:R-:W-:Y:S01]  /*1f70*/  LOP3.LUT R0, R0, 0x80000000, R3, 0x48, !PT ;  /* 0x8000000000007812 */ /* 0x000fe200078e4803 */
[----:B------:R-:W-:Y:S06]  /*1f80*/  BRA `(.L_x_50) ;  /* 0x00000000000c7947 */ /* 0x000fec0003800000 */
.L_x_43:
[----:B------:R-:W0:Y:S01]  /*1f90*/  MUFU.RSQ R0, -QNAN ;  /* 0xffc0000000007908 */ /* 0x000e220000001400 */
[----:B------:R-:W-:Y:S05]  /*1fa0*/  BRA `(.L_x_50) ;  /* 0x0000000000047947 */ /* 0x000fea0003800000 */
.L_x_42:
[----:B------:R-:W-:-:S07]  /*1fb0*/  FADD.FTZ R0, R3, R0 ;  /* 0x0000000003007221 */ /* 0x000fce0000010000 */
.L_x_50:
[----:B------:R-:W-:Y:S05]  /*1fc0*/  BSYNC.RECONVERGENT B0 ;  /* 0x0000000000007941 */ /* 0x000fea0003800200 */
.L_x_40:
[----:B------:R-:W-:Y:S01]  /*1fd0*/  HFMA2 R17, -RZ, RZ, 0, 0 ;  /* 0x00000000ff117431 */ /* 0x000fe200000001ff */
[----:B------:R-:W-:-:S04]  /*1fe0*/  MOV R16, R8 ;  /* 0x0000000800107202 */ /* 0x000fc80000000f00 */
[----:B0-----:R-:W-:Y:S05]  /*1ff0*/  RET.REL.NODEC R16 `(_Z21transformacion_sharedPfS_S_S_S_) ;  /* 0xffffffe010007950 */ /* 0x001fea0003c3ffff */
.L_x_51:
[----:B------:R-:W-:-:S00]  /*2000*/  BRA `(.L_x_51) ;  /* 0xfffffffc00fc7947 */ /* 0x000fc0000383ffff */
[----:B------:R-:W-:-:S00]  /*2010*/  NOP ;  /* 0x0000000000007918 */ /* 0x000fc00000000000 */
        /* <DEDUP_REMOVED lines=14> */
.L_x_84:


//--------------------- .text._Z24transformacion_no_sharedPfS_S_S_S_ --------------------------
	.section	.text._Z24transformacion_no_sharedPfS_S_S_S_,"ax",@progbits
	.align	128
        .global         _Z24transformacion_no_sharedPfS_S_S_S_
        .type           _Z24transformacion_no_sharedPfS_S_S_S_,@function
        .size           _Z24transformacion_no_sharedPfS_S_S_S_,(.L_x_85 - _Z24transformacion_no_sharedPfS_S_S_S_)
        .other          _Z24transformacion_no_sharedPfS_S_S_S_,@"STO_CUDA_ENTRY STV_DEFAULT"
_Z24transformacion_no_sharedPfS_S_S_S_:
.text._Z24transformacion_no_sharedPfS_S_S_S_:
[----:B------:R-:W-:Y:S01]  /*0000*/  LDC R1, c[0x0][0x37c] ;  /* 0x0000df00ff017b82 */ /* 0x000fe20000000800 */
[----:B------:R-:W0:Y:S07]  /*0010*/  S2R R9, SR_CTAID.X ;  /* 0x0000000000097919 */ /* 0x000e2e0000002500 */
[----:B------:R-:W0:Y:S01]  /*0020*/  LDC R8, c[0x0][0x360] ;  /* 0x0000d800ff087b82 */ /* 0x000e220000000800 */
[----:B------:R-:W1:Y:S01]  /*0030*/  LDCU.64 UR4, c[0x0][0x358] ;  /* 0x00006b00ff0477ac */ /* 0x000e620008000a00 */
[----:B------:R-:W2:Y:S06]  /*0040*/  S2R R7, SR_TID.X ;  /* 0x0000000000077919 */ /* 0x000eac0000002100 */
[----:B------:R-:W3:Y:S08]  /*0050*/  LDC.64 R10, c[0x0][0x380] ;  /* 0x0000e000ff0a7b82 */ /* 0x000ef00000000a00 */
[----:B------:R-:W4:Y:S01]  /*0060*/  LDC.64 R12, c[0x0][0x388] ;  /* 0x0000e200ff0c7b82 */ /* 0x000f220000000a00 */
[----:B0-----:R-:W-:-:S05]  /*0070*/  IMAD R4, R8, R9, RZ ;  /* 0x0000000908047224 */ /* 0x001fca00078e02ff */
[----:B--2---:R-:W-:-:S05]  /*0080*/  IADD3 R2, PT, PT, R4, R7, RZ ;  /* 0x0000000704027210 */ /* 0x004fca0007ffe0ff */
[----:B---3--:R-:W-:-:S04]  /*0090*/  IMAD.WIDE R10, R2, 0x4, R10 ;  /* 0x00000004020a7825 */ /* 0x008fc800078e020a */
[----:B----4-:R-:W-:Y:S02]  /*00a0*/  IMAD.WIDE R12, R2, 0x4, R12 ;  /* 0x00000004020c7825 */ /* 0x010fe400078e020c */
[----:B-1----:R-:W2:Y:S04]  /*00b0*/  LDG.E R10, desc[UR4][R10.64] ;  /* 0x000000040a0a7981 */ /* 0x002ea8000c1e1900 */
[----:B------:R-:W3:Y:S01]  /*00c0*/  LDG.E R12, desc[UR4][R12.64] ;  /* 0x000000040c0c7981 */ /* 0x000ee2000c1e1900 */
[----:B------:R-:W-:Y:S01]  /*00d0*/  MOV R6, 0x400 ;  /* 0x0000040000067802 */ /* 0x000fe20000000f00 */
[C---:B------:R-:W-:Y:S01]  /*00e0*/  IMAD.IADD R17, R4.reuse, 0x1, R8 ;  /* 0x0000000104117824 */ /* 0x040fe200078e0208 */
[----:B------:R-:W0:Y:S04]  /*00f0*/  S2R R3, SR_CgaCtaId ;  /* 0x0000000000037919 */ /* 0x000e280000008800 */
[----:B------:R-:W-:-:S02]  /*0100*/  ISETP.GE.AND P0, PT, R4, R17, PT ;  /* 0x000000110400720c */ /* 0x000fc40003f06270 */
[----:B0-----:R-:W-:-:S05]  /*0110*/  LEA R6, R3, R6, 0x18 ;  /* 0x0000000603067211 */ /* 0x001fca00078ec0ff */
[----:B------:R-:W-:-:S05]  /*0120*/  IMAD R5, R7, 0x4, R6 ;  /* 0x0000000407057824 */ /* 0x000fca00078e0206 */
[----:B------:R-:W-:Y:S01]  /*0130*/  LEA R3, R8, R5, 0x2 ;  /* 0x0000000508037211 */ /* 0x000fe200078e10ff */
[----:B--2---:R0:W-:Y:S04]  /*0140*/  STS [R5], R10 ;  /* 0x0000000a05007388 */ /* 0x0041e80000000800 */
[----:B---3--:R0:W-:Y:S01]  /*0150*/  STS [R3], R12 ;  /* 0x0000000c03007388 */ /* 0x0081e20000000800 */
[----:B------:R-:W-:Y:S06]  /*0160*/  BAR.SYNC.DEFER_BLOCKING 0x0 ;  /* 0x0000000000007b1d */ /* 0x000fec0000010000 */
[----:B------:R-:W-:Y:S05]  /*0170*/  @!P0 BRA `(.L_x_52) ;  /* 0x0000000000108947 */ /* 0x000fea0003800000 */
[----:B0-----:R-:W0:Y:S02]  /*0180*/  LDC.64 R10, c[0x0][0x390] ;  /* 0x0000e400ff0a7b82 */ /* 0x001e240000000a00 */
[----:B0-----:R-:W-:-:S06]  /*0190*/  IMAD.WIDE R2, R2, 0x4, R10 ;  /* 0x0000000402027825 */ /* 0x001fcc00078e020a */
[----:B------:R1:W5:Y:S01]  /*01a0*/  LDG.E R3, desc[UR4][R2.64] ;  /* 0x0000000402037981 */ /* 0x000362000c1e1900 */
[----:B------:R-:W-:Y:S05]  /*01b0*/  BRA `(.L_x_53) ;  /* 0x0000000800187947 */ /* 0x000fea0003800000 */
.L_x_52:
[----:B0-----:R-:W0:Y:S02]  /*01c0*/  LDC.64 R10, c[0x0][0x390] ;  /* 0x0000e400ff0a7b82 */ /* 0x001e240000000a00 */
[----:B0-----:R-:W-:-:S05]  /*01d0*/  IMAD.WIDE R10, R2, 0x4, R10 ;  /* 0x00000004020a7825 */ /* 0x001fca00078e020a */
[----:B------:R0:W5:Y:S01]  /*01e0*/  LDG.E R3, desc[UR4][R10.64] ;  /* 0x000000040a037981 */ /* 0x000162000c1e1900 */
[----:B------:R-:W-:Y:S02]  /*01f0*/  LOP3.LUT P0, R12, R8, 0x3, RZ, 0xc0, !PT ;  /* 0x00000003080c7812 */ /* 0x000fe4000780c0ff */
[----:B------:R-:W-:Y:S02]  /*0200*/  IADD3 R0, PT, PT, R2, 0x2, RZ ;  /* 0x0000000202007810 */ /* 0x000fe40007ffe0ff */
[----:B------:R-:W-:Y:S02]  /*0210*/  I2FP.F32.S32 R2, R2 ;  /* 0x0000000200027245 */ /* 0x000fe40000201400 */
[----:B------:R-:W-:-:S07]  /*0220*/  I2FP.F32.S32 R0, R0 ;  /* 0x0000000000007245 */ /* 0x000fce0000201400 */
[----:B0-----:R-:W-:Y:S05]  /*0230*/  @!P0 BRA `(.L_x_54) ;  /* 0x0000000000788947 */ /* 0x001fea0003800000 */
[----:B------:R-:W0:Y:S01]  /*0240*/  LDC.64 R18, c[0x0][0x380] ;  /* 0x0000e000ff127b82 */ /* 0x000e220000000a00 */
[----:B------:R-:W-:-:S07]  /*0250*/  IMAD.MOV R12, RZ, RZ, -R12 ;  /* 0x000000ffff0c7224 */ /* 0x000fce00078e0a0c */
[----:B------:R-:W1:Y:S02]  /*0260*/  LDC.64 R14, c[0x0][0x388] ;  /* 0x0000e200ff0e7b82 */ /* 0x000e640000000a00 */
.L_x_57:
[----:B-1----:R-:W-:-:S04]  /*0270*/  IMAD.WIDE R20, R4, 0x4, R14 ;  /* 0x0000000404147825 */ /* 0x002fc800078e020e */
[----:B0-----:R-:W-:Y:S02]  /*0280*/  IMAD.WIDE R22, R4, 0x4, R18 ;  /* 0x0000000404167825 */ /* 0x001fe400078e0212 */
[----:B--2---:R-:W2:Y:S04]  /*0290*/  LDG.E R21, desc[UR4][R20.64] ;  /* 0x0000000414157981 */ /* 0x004ea8000c1e1900 */
[----:B------:R-:W2:Y:S01]  /*02a0*/  LDG.E R22, desc[UR4][R22.64] ;  /* 0x0000000416167981 */ /* 0x000ea2000c1e1900 */
[----:B------:R-:W-:Y:S01]  /*02b0*/  IADD3 R12, PT, PT, R12, 0x1, RZ ;  /* 0x000000010c0c7810 */ /* 0x000fe20007ffe0ff */
[----:B------:R-:W-:Y:S03]  /*02c0*/  BSSY.RECONVERGENT B0, `(.L_x_55) ;  /* 0x0000011000007945 */ /* 0x000fe60003800200 */
[----:B------:R-:W-:-:S02]  /*02d0*/  ISETP.NE.AND P2, PT, R12, RZ, PT ;  /* 0x000000ff0c00720c */ /* 0x000fc40003f45270 */
[----:B--2---:R-:W-:-:S05]  /*02e0*/  FMNMX R13, R21, R22, !PT ;  /* 0x00000016150d7209 */ /* 0x004fca0007800000 */
[----:B------:R-:W-:Y:S01]  /*02f0*/  FMUL R27, R0, R13 ;  /* 0x0000000d001b7220 */ /* 0x000fe20000400000 */
[----:B------:R-:W-:-:S03]  /*0300*/  FMUL R13, R22, R22 ;  /* 0x00000016160d7220 */ /* 0x000fc60000400000 */
[----:B------:R-:W0:Y:S01]  /*0310*/  MUFU.RCP R16, R27 ;  /* 0x0000001b00107308 */ /* 0x000e220000001000 */
[----:B------:R-:W-:-:S07]  /*0320*/  FFMA R24, R2, R21, -R13 ;  /* 0x0000001502187223 */ /* 0x000fce000000080d */
[----:B------:R-:W1:Y:S01]  /*0330*/  FCHK P0, R24, R27 ;  /* 0x0000001b18007302 */ /* 0x000e620000000000 */
[----:B0-----:R-:W-:-:S04]  /*0340*/  FFMA R25, -R27, R16, 1 ;  /* 0x3f8000001b197423 */ /* 0x001fc80000000110 */
[----:B------:R-:W-:-:S04]  /*0350*/  FFMA R25, R16, R25, R16 ;  /* 0x0000001910197223 */ /* 0x000fc80000000010 */
[----:B------:R-:W-:-:S04]  /*0360*/  FFMA R16, R24, R25, RZ ;  /* 0x0000001918107223 */ /* 0x000fc800000000ff */
[----:B------:R-:W-:-:S04]  /*0370*/  FFMA R13, -R27, R16, R24 ;  /* 0x000000101b0d7223 */ /* 0x000fc80000000118 */
[----:B------:R-:W-:Y:S01]  /*0380*/  FFMA R20, R25, R13, R16 ;  /* 0x0000000d19147223 */ /* 0x000fe20000000010 */
[----:B-1----:R-:W-:Y:S06]  /*0390*/  @!P0 BRA `(.L_x_56) ;  /* 0x00000000000c8947 */ /* 0x002fec0003800000 */
[----:B------:R-:W-:Y:S01]  /*03a0*/  IMAD.MOV.U32 R21, RZ, RZ, R27 ;  /* 0x000000ffff157224 */ /* 0x000fe200078e001b */
[----:B------:R-:W-:-:S07]  /*03b0*/  MOV R16, 0x3d0 ;  /* 0x000003d000107802 */ /* 0x000fce0000000f00 */
[----:B-----5:R-:W-:Y:S05]  /*03c0*/  CALL.REL.NOINC `($__internal_1_$__cuda_sm3x_div_rn_noftz_f32_slowpath) ;  /* 0x0000000800607944 */ /* 0x020fea0003c00000 */
.L_x_56:
[----:B------:R-:W-:Y:S05]  /*03d0*/  BSYNC.RECONVERGENT B0 ;  /* 0x0000000000007941 */ /* 0x000fea0003800200 */
.L_x_55:
[----:B-----5:R-:W-:Y:S01]  /*03e0*/  FADD R3, |R20|, R3 ;  /* 0x0000000314037221 */ /* 0x020fe20000000200 */
[----:B------:R-:W-:-:S04]  /*03f0*/  IADD3 R4, PT, PT, R4, 0x1, RZ ;  /* 0x0000000104047810 */ /* 0x000fc80007ffe0ff */
[----:B------:R2:W-:Y:S01]  /*0400*/  STG.E desc[UR4][R10.64], R3 ;  /* 0x000000030a007986 */ /* 0x0005e2000c101904 */
[----:B------:R-:W-:Y:S05]  /*0410*/  @P2 BRA `(.L_x_57) ;  /* 0xfffffffc00942947 */ /* 0x000fea000383ffff */
.L_x_54:
[----:B------:R-:W-:-:S13]  /*0420*/  ISETP.GE.U32.AND P0, PT, R8, 0x4, PT ;  /* 0x000000040800780c */ /* 0x000fda0003f06070 */
[----:B------:R-:W-:Y:S05]  /*0430*/  @!P0 BRA `(.L_x_53) ;  /* 0x0000000400788947 */ /* 0x000fea0003800000 */
[----:B------:R-:W0:Y:S01]  /*0440*/  LDC.64 R14, c[0x0][0x388] ;  /* 0x0000e200ff0e7b82 */ /* 0x000e220000000a00 */
[----:B------:R-:W-:-:S07]  /*0450*/  IMAD.IADD R17, R4, 0x1, -R17 ;  /* 0x0000000104117824 */ /* 0x000fce00078e0a11 */
[----:B------:R-:W1:Y:S01]  /*0460*/  LDC.64 R12, c[0x0][0x380] ;  /* 0x0000e000ff0c7b82 */ /* 0x000e620000000a00 */
[----:B0-----:R-:W-:-:S05]  /*0470*/  IADD3 R14, P0, PT, R14, 0x8, RZ ;  /* 0x000000080e0e7810 */ /* 0x001fca0007f1e0ff */
[----:B------:R-:W-:Y:S01]  /*0480*/  IMAD.X R15, RZ, RZ, R15, P0 ;  /* 0x000000ffff0f7224 */ /* 0x000fe200000e060f */
[----:B-1----:R-:W-:-:S04]  /*0490*/  IADD3 R12, P1, PT, R12, 0x8, RZ ;  /* 0x000000080c0c7810 */ /* 0x002fc80007f3e0ff */
[----:B------:R-:W-:-:S09]  /*04a0*/  IADD3.X R13, PT, PT, RZ, R13, RZ, P1, !PT ;  /* 0x0000000dff0d7210 */ /* 0x000fd20000ffe4ff */
.L_x_66:
[----:B------:R-:W-:-:S04]  /*04b0*/  IMAD.WIDE R28, R4, 0x4, R14 ;  /* 0x00000004041c7825 */ /* 0x000fc800078e020e */
[----:B------:R-:W-:Y:S01]  /*04c0*/  IMAD.WIDE R18, R4, 0x4, R12 ;  /* 0x0000000404127825 */ /* 0x000fe200078e020c */
[----:B------:R-:W3:Y:S04]  /*04d0*/  LDG.E R23, desc[UR4][R28.64+-0x8] ;  /* 0xfffff8041c177981 */ /* 0x000ee8000c1e1900 */
[----:B------:R-:W3:Y:S01]  /*04e0*/  LDG.E R16, desc[UR4][R18.64+-0x8] ;  /* 0xfffff80412107981 */ /* 0x000ee2000c1e1900 */
[----:B------:R-:W-:Y:S01]  /*04f0*/  IADD3 R17, PT, PT, R17, 0x4, RZ ;  /* 0x0000000411117810 */ /* 0x000fe20007ffe0ff */
[----:B------:R-:W-:Y:S03]  /*0500*/  BSSY.RECONVERGENT B0, `(.L_x_58) ;  /* 0x0000010000007945 */ /* 0x000fe60003800200 */
[----:B------:R-:W-:-:S02]  /*0510*/  ISETP.NE.AND P2, PT, R17, RZ, PT ;  /* 0x000000ff1100720c */ /* 0x000fc40003f45270 */
[-C--:B---3--:R-:W-:Y:S01]  /*0520*/  FMNMX R21, R23, R16.reuse, !PT ;  /* 0x0000001017157209 */ /* 0x088fe20007800000 */
[----:B------:R-:W-:-:S04]  /*0530*/  FMUL R25, R16, R16 ;  /* 0x0000001010197220 */ /* 0x000fc80000400000 */
[----:B------:R-:W-:Y:S01]  /*0540*/  FMUL R21, R0, R21 ;  /* 0x0000001500157220 */ /* 0x000fe20000400000 */
[----:B------:R-:W-:-:S03]  /*0550*/  FFMA R24, R2, R23, -R25 ;  /* 0x0000001702187223 */ /* 0x000fc60000000819 */
[----:B0-----:R-:W0:Y:S08]  /*0560*/  MUFU.RCP R20, R21 ;  /* 0x0000001500147308 */ /* 0x001e300000001000 */
[----:B------:R-:W1:Y:S01]  /*0570*/  FCHK P0, R24, R21 ;  /* 0x0000001518007302 */ /* 0x000e620000000000 */
[----:B0-----:R-:W-:-:S04]  /*0580*/  FFMA R27, -R21, R20, 1 ;  /* 0x3f800000151b7423 */ /* 0x001fc80000000114 */
[----:B------:R-:W-:-:S04]  /*0590*/  FFMA R27, R20, R27, R20 ;  /* 0x0000001b141b7223 */ /* 0x000fc80000000014 */
[----:B------:R-:W-:-:S04]  /*05a0*/  FFMA R16, R24, R27, RZ ;  /* 0x0000001b18107223 */ /* 0x000fc800000000ff */
[----:B------:R-:W-:-:S04]  /*05b0*/  FFMA R20, -R21, R16, R24 ;  /* 0x0000001015147223 */ /* 0x000fc80000000118 */
[----:B------:R-:W-:Y:S01]  /*05c0*/  FFMA R20, R27, R20, R16 ;  /* 0x000000141b147223 */ /* 0x000fe20000000010 */
[----:B-1----:R-:W-:Y:S06]  /*05d0*/  @!P0 BRA `(.L_x_59) ;  /* 0x0000000000088947 */ /* 0x002fec0003800000 */
[----:B------:R-:W-:-:S07]  /*05e0*/  MOV R16, 0x600 ;  /* 0x0000060000107802 */ /* 0x000fce0000000f00 */
[----:B--2--5:R-:W-:Y:S05]  /*05f0*/  CALL.REL.NOINC `($__internal_1_$__cuda_sm3x_div_rn_noftz_f32_slowpath) ;  /* 0x0000000400d47944 */ /* 0x024fea0003c00000 */
.L_x_59:
[----:B------:R-:W-:Y:S05]  /*0600*/  BSYNC.RECONVERGENT B0 ;  /* 0x0000000000007941 */ /* 0x000fea0003800200 */
.L_x_58:
[----:B--2--5:R-:W-:-:S05]  /*0610*/  FADD R3, |R20|, R3 ;  /* 0x0000000314037221 */ /* 0x024fca0000000200 */
[----:B------:R0:W-:Y:S04]  /*0620*/  STG.E desc[UR4][R10.64], R3 ;  /* 0x000000030a007986 */ /* 0x0001e8000c101904 */
[----:B------:R-:W2:Y:S04]  /*0630*/  LDG.E R23, desc[UR4][R28.64+-0x4] ;  /* 0xfffffc041c177981 */ /* 0x000ea8000c1e1900 */
[----:B------:R-:W2:Y:S01]  /*0640*/  LDG.E R16, desc[UR4][R18.64+-0x4] ;  /* 0xfffffc0412107981 */ /* 0x000ea2000c1e1900 */
[----:B------:R-:W-:Y:S01]  /*0650*/  BSSY.RECONVERGENT B0, `(.L_x_60) ;  /* 0x000000f000007945 */ /* 0x000fe20003800200 */
[-C--:B--2---:R-:W-:Y:S01]  /*0660*/  FMNMX R21, R23, R16.reuse, !PT ;  /* 0x0000001017157209 */ /* 0x084fe20007800000 */
[----:B------:R-:W-:-:S04]  /*0670*/  FMUL R25, R16, R16 ;  /* 0x0000001010197220 */ /* 0x000fc80000400000 */
[----:B------:R-:W-:Y:S01]  /*0680*/  FMUL R21, R0, R21 ;  /* 0x0000001500157220 */ /* 0x000fe20000400000 */
[----:B------:R-:W-:-:S03]  /*0690*/  FFMA R24, R2, R23, -R25 ;  /* 0x0000001702187223 */ /* 0x000fc60000000819 */
[----:B------:R-:W1:Y:S08]  /*06a0*/  MUFU.RCP R20, R21 ;  /* 0x0000001500147308 */ /* 0x000e700000001000 */
[----:B------:R-:W2:Y:S01]  /*06b0*/  FCHK P0, R24, R21 ;  /* 0x0000001518007302 */ /* 0x000ea20000000000 */
[----:B-1----:R-:W-:-:S04]  /*06c0*/  FFMA R27, -R21, R20, 1 ;  /* 0x3f800000151b7423 */ /* 0x002fc80000000114 */
[----:B------:R-:W-:-:S04]  /*06d0*/  FFMA R27, R20, R27, R20 ;  /* 0x0000001b141b7223 */ /* 0x000fc80000000014 */
[----:B------:R-:W-:-:S04]  /*06e0*/  FFMA R16, R24, R27, RZ ;  /* 0x0000001b18107223 */ /* 0x000fc800000000ff */
[----:B------:R-:W-:-:S04]  /*06f0*/  FFMA R20, -R21, R16, R24 ;  /* 0x0000001015147223 */ /* 0x000fc80000000118 */
[----:B------:R-:W-:Y:S01]  /*0700*/  FFMA R20, R27, R20, R16 ;  /* 0x000000141b147223 */ /* 0x000fe20000000010 */
[----:B0-2---:R-:W-:Y:S06]  /*0710*/  @!P0 BRA `(.L_x_61) ;  /* 0x0000000000088947 */ /* 0x005fec0003800000 */
[----:B------:R-:W-:-:S07]  /*0720*/  MOV R16, 0x740 ;  /* 0x0000074000107802 */ /* 0x000fce0000000f00 */
[----:B------:R-:W-:Y:S05]  /*0730*/  CALL.REL.NOINC `($__internal_1_$__cuda_sm3x_div_rn_noftz_f32_slowpath) ;  /* 0x0000000400847944 */ /* 0x000fea0003c00000 */
.L_x_61:
[----:B------:R-:W-:Y:S05]  /*0740*/  BSYNC.RECONVERGENT B0 ;  /* 0x0000000000007941 */ /* 0x000fea0003800200 */
.L_x_60:
[----:B------:R-:W-:-:S05]  /*0750*/  FADD R3, R3, |R20| ;  /* 0x4000001403037221 */ /* 0x000fca0000000000 */
        /* <DEDUP_REMOVED lines=18> */
.L_x_63:
[----:B------:R-:W-:Y:S05]  /*0880*/  BSYNC.RECONVERGENT B0 ;  /* 0x0000000000007941 */ /* 0x000fea0003800200 */
.L_x_62:
[----:B------:R-:W-:-:S05]  /*0890*/  FADD R3, R3, |R20| ;  /* 0x4000001403037221 */ /* 0x000fca0000000000 */
[----:B------:R0:W-:Y:S04]  /*08a0*/  STG.E desc[UR4][R10.64], R3 ;  /* 0x000000030a007986 */ /* 0x0001e8000c101904 */
[----:B------:R-:W2:Y:S04]  /*08b0*/  LDG.E R29, desc[UR4][R28.64+0x4] ;  /* 0x000004041c1d7981 */ /* 0x000ea8000c1e1900 */
[----:B------:R-:W2:Y:S01]  /*08c0*/  LDG.E R18, desc[UR4][R18.64+0x4] ;  /* 0x0000040412127981 */ /* 0x000ea2000c1e1900 */
[----:B------:R-:W-:Y:S01]  /*08d0*/  BSSY.RECONVERGENT B0, `(.L_x_64) ;  /* 0x0000010000007945 */ /* 0x000fe20003800200 */
[----:B--2---:R-:W-:-:S05]  /*08e0*/  FMNMX R21, R29, R18, !PT ;  /* 0x000000121d157209 */ /* 0x004fca0007800000 */
[----:B------:R-:W-:Y:S01]  /*08f0*/  FMUL R25, R0, R21 ;  /* 0x0000001500197220 */ /* 0x000fe20000400000 */
[----:B------:R-:W-:-:S03]  /*0900*/  FMUL R21, R18, R18 ;  /* 0x0000001212157220 */ /* 0x000fc60000400000 */
[----:B------:R-:W1:Y:S01]  /*0910*/  MUFU.RCP R16, R25 ;  /* 0x0000001900107308 */ /* 0x000e620000001000 */
[----:B------:R-:W-:-:S07]  /*0920*/  FFMA R24, R2, R29, -R21 ;  /* 0x0000001d02187223 */ /* 0x000fce0000000815 */
[----:B------:R-:W2:Y:S01]  /*0930*/  FCHK P0, R24, R25 ;  /* 0x0000001918007302 */ /* 0x000ea20000000000 */
[----:B-1----:R-:W-:-:S04]  /*0940*/  FFMA R23, -R25, R16, 1 ;  /* 0x3f80000019177423 */ /* 0x002fc80000000110 */
[----:B------:R-:W-:-:S04]  /*0950*/  FFMA R23, R16, R23, R16 ;  /* 0x0000001710177223 */ /* 0x000fc80000000010 */
[----:B------:R-:W-:-:S04]  /*0960*/  FFMA R16, R24, R23, RZ ;  /* 0x0000001718107223 */ /* 0x000fc800000000ff */
[----:B------:R-:W-:-:S04]  /*0970*/  FFMA R20, -R25, R16, R24 ;  /* 0x0000001019147223 */ /* 0x000fc80000000118 */
[----:B------:R-:W-:Y:S01]  /*0980*/  FFMA R20, R23, R20, R16 ;  /* 0x0000001417147223 */ /* 0x000fe20000000010 */
[----:B0-2---:R-:W-:Y:S06]  /*0990*/  @!P0 BRA `(.L_x_65) ;  /* 0x00000000000c8947 */ /* 0x005fec0003800000 */
[----:B------:R-:W-:Y:S01]  /*09a0*/  IMAD.MOV.U32 R21, RZ, RZ, R25 ;  /* 0x000000ffff157224 */ /* 0x000fe200078e0019 */
[----:B------:R-:W-:-:S07]  /*09b0*/  MOV R16, 0x9d0 ;  /* 0x000009d000107802 */ /* 0x000fce0000000f00 */
[----:B------:R-:W-:Y:S05]  /*09c0*/  CALL.REL.NOINC `($__internal_1_$__cuda_sm3x_div_rn_noftz_f32_slowpath) ;  /* 0x0000000000e07944 */ /* 0x000fea0003c00000 */
.L_x_65:
[----:B------:R-:W-:Y:S05]  /*09d0*/  BSYNC.RECONVERGENT B0 ;  /* 0x0000000000007941 */ /* 0x000fea0003800200 */
.L_x_64:
[----:B------:R-:W-:Y:S01]  /*09e0*/  FADD R3, R3, |R20| ;  /* 0x4000001403037221 */ /* 0x000fe20000000000 */
[----:B------:R-:W-:-:S04]  /*09f0*/  IADD3 R4, PT, PT, R4, 0x4, RZ ;  /* 0x0000000404047810 */ /* 0x000fc80007ffe0ff */
[----:B------:R0:W-:Y:S01]  /*0a00*/  STG.E desc[UR4][R10.64], R3 ;  /* 0x000000030a007986 */ /* 0x0001e2000c101904 */
[----:B------:R-:W-:Y:S05]  /*0a10*/  @P2 BRA `(.L_x_66) ;  /* 0xfffffff800a42947 */ /* 0x000fea000383ffff */
.L_x_53:
[C---:B------:R-:W-:Y:S01]  /*0a20*/  ISETP.GE.U32.AND P0, PT, R8.reuse, 0x2, PT ;  /* 0x000000020800780c */ /* 0x040fe20003f06070 */
[C-C-:B------:R-:W-:Y:S02]  /*0a30*/  IMAD R0, R8.reuse, 0x8, R5.reuse ;  /* 0x0000000808007824 */ /* 0x140fe400078e0205 */
[----:B-1----:R-:W-:-:S03]  /*0a40*/  IMAD R2, R8, 0xc, R5 ;  /* 0x0000000c08027824 */ /* 0x002fc600078e0205 */
[----:B-----5:R1:W-:Y:S04]  /*0a50*/  STS [R0], R3 ;  /* 0x0000000300007388 */ /* 0x0203e80000000800 */
[----:B------:R1:W-:Y:S01]  /*0a60*/  STS [R2], R3 ;  /* 0x0000000302007388 */ /* 0x0003e20000000800 */
[----:B------:R-:W-:Y:S06]  /*0a70*/  BAR.SYNC.DEFER_BLOCKING 0x0 ;  /* 0x0000000000007b1d */ /* 0x000fec0000010000 */
[----:B------:R-:W-:Y:S05]  /*0a80*/  @!P0 BRA `(.L_x_67) ;  /* 0x0000000000508947 */ /* 0x000fea0003800000 */
[----:B012---:R-:W-:-:S07]  /*0a90*/  MOV R3, R8 ;  /* 0x0000000800037202 */ /* 0x007fce0000000f00 */
.L_x_70:
[--C-:B------:R-:W-:Y:S01]  /*0aa0*/  IMAD.MOV.U32 R12, RZ, RZ, R3.reuse ;  /* 0x000000ffff0c7224 */ /* 0x100fe200078e0003 */
[----:B------:R-:W-:Y:S01]  /*0ab0*/  SHF.R.U32.HI R3, RZ, 0x1, R3 ;  /* 0x00000001ff037819 */ /* 0x000fe20000011603 */
[----:B------:R-:W-:Y:S03]  /*0ac0*/  BSSY.RECONVERGENT B0, `(.L_x_68) ;  /* 0x000000d000007945 */ /* 0x000fe60003800200 */
[----:B------:R-:W-:-:S13]  /*0ad0*/  ISETP.GE.U32.AND P0, PT, R7, R3, PT ;  /* 0x000000030700720c */ /* 0x000fda0003f06070 */
[----:B0-----:R-:W-:Y:S05]  /*0ae0*/  @P0 BRA `(.L_x_69) ;  /* 0x0000000000280947 */ /* 0x001fea0003800000 */
[C---:B------:R-:W-:Y:S01]  /*0af0*/  LEA R4, R3.reuse, R0, 0x2 ;  /* 0x0000000003047211 */ /* 0x040fe200078e10ff */
[----:B------:R-:W-:Y:S01]  /*0b00*/  LDS R5, [R0] ;  /* 0x0000000000057984 */ /* 0x000fe20000000800 */
[----:B------:R-:W-:-:S04]  /*0b10*/  IMAD R11, R3, 0x4, R2 ;  /* 0x00000004030b7824 */ /* 0x000fc800078e0202 */
[----:B------:R-:W0:Y:S02]  /*0b20*/  LDS R4, [R4] ;  /* 0x0000000004047984 */ /* 0x000e240000000800 */
[----:B0-----:R-:W-:-:S05]  /*0b30*/  FADD R5, R4, R5 ;  /* 0x0000000504057221 */ /* 0x001fca0000000000 */
[----:B------:R-:W-:Y:S04]  /*0b40*/  STS [R0], R5 ;  /* 0x0000000500007388 */ /* 0x000fe80000000800 */
[----:B------:R-:W-:Y:S04]  /*0b50*/  LDS R11, [R11] ;  /* 0x000000000b0b7984 */ /* 0x000fe80000000800 */
[----:B------:R-:W0:Y:S02]  /*0b60*/  LDS R10, [R2] ;  /* 0x00000000020a7984 */ /* 0x000e240000000800 */
[----:B0-----:R-:W-:-:S13]  /*0b70*/  FSETP.GEU.AND P0, PT, R10, R11, PT ;  /* 0x0000000b0a00720b */ /* 0x001fda0003f0e000 */
[----:B------:R0:W-:Y:S02]  /*0b80*/  @!P0 STS [R2], R11 ;  /* 0x0000000b02008388 */ /* 0x0001e40000000800 */
.L_x_69:
[----:B------:R-:W-:Y:S05]  /*0b90*/  BSYNC.RECONVERGENT B0 ;  /* 0x0000000000007941 */ /* 0x000fea0003800200 */
.L_x_68:
[----:B------:R-:W-:Y:S01]  /*0ba0*/  BAR.SYNC.DEFER_BLOCKING 0x0 ;  /* 0x0000000000007b1d */ /* 0x000fe20000010000 */
[----:B------:R-:W-:-:S13]  /*0bb0*/  ISETP.GT.U32.AND P0, PT, R12, 0x3, PT ;  /* 0x000000030c00780c */ /* 0x000fda0003f04070 */
[----:B------:R-:W-:Y:S05]  /*0bc0*/  @P0 BRA `(.L_x_70) ;  /* 0xfffffffc00b40947 */ /* 0x000fea000383ffff */
.L_x_67:
[----:B------:R-:W-:-:S13]  /*0bd0*/  ISETP.NE.AND P0, PT, R7, RZ, PT ;  /* 0x000000ff0700720c */ /* 0x000fda0003f05270 */
[----:B------:R-:W-:Y:S05]  /*0be0*/  @P0 EXIT ;  /* 0x000000000000094d */ /* 0x000fea0003800000 */
[----:B012---:R-:W-:Y:S02]  /*0bf0*/  LEA R3, R8, R6, 0x3 ;  /* 0x0000000608037211 */ /* 0x007fe400078e18ff */
[----:B------:R-:W-:-:S03]  /*0c00*/  I2FP.F32.U32 R21, R8 ;  /* 0x0000000800157245 */ /* 0x000fc60000201000 */
[----:B------:R-:W0:Y:S01]  /*0c10*/  LDS R24, [R3] ;  /* 0x0000000003187984 */ /* 0x000e220000000800 */
[----:B------:R-:W1:Y:S02]  /*0c20*/  MUFU.RCP R0, R21 ;  /* 0x0000001500007308 */ /* 0x000e640000001000 */
[----:B-1----:R-:W-:-:S04]  /*0c30*/  FFMA R5, -R21, R0, 1 ;  /* 0x3f80000015057423 */ /* 0x002fc80000000100 */
[----:B------:R-:W-:Y:S02]  /*0c40*/  FFMA R5, R0, R5, R0 ;  /* 0x0000000500057223 */ /* 0x000fe40000000000 */
[----:B0-----:R-:W0:Y:S02]  /*0c50*/  FCHK P0, R24, R21 ;  /* 0x0000001518007302 */ /* 0x001e240000000000 */
[----:B------:R-:W-:-:S04]  /*0c60*/  FFMA R0, R24, R5, RZ ;  /* 0x0000000518007223 */ /* 0x000fc800000000ff */
[----:B------:R-:W-:-:S04]  /*0c70*/  FFMA R2, -R21, R0, R24 ;  /* 0x0000000015027223 */ /* 0x000fc80000000118 */
[----:B------:R-:W-:Y:S01]  /*0c80*/  FFMA R20, R5, R2, R0 ;  /* 0x0000000205147223 */ /* 0x000fe20000000000 */
[----:B0-----:R-:W-:Y:S06]  /*0c90*/  @!P0 BRA `(.L_x_71) ;  /* 0x0000000000088947 */ /* 0x001fec0003800000 */
[----:B------:R-:W-:-:S07]  /*0ca0*/  MOV R16, 0xcc0 ;  /* 0x00000cc000107802 */ /* 0x000fce0000000f00 */
[----:B------:R-:W-:Y:S05]  /*0cb0*/  CALL.REL.NOINC `($__internal_1_$__cuda_sm3x_div_rn_noftz_f32_slowpath) ;  /* 0x0000000000247944 */ /* 0x000fea0003c00000 */
.L_x_71:
[----:B------:R-:W-:Y:S01]  /*0cc0*/  IMAD R8, R8, 0x4, R3 ;  /* 0x0000000408087824 */ /* 0x000fe200078e0203 */
[----:B------:R-:W0:Y:S04]  /*0cd0*/  LDC.64 R4, c[0x0][0x3a0] ;  /* 0x0000e800ff047b82 */ /* 0x000e280000000a00 */
[----:B------:R-:W1:Y:S04]  /*0ce0*/  LDS R7, [R8] ;  /* 0x0000000008077984 */ /* 0x000e680000000800 */
[----:B------:R-:W2:Y:S01]  /*0cf0*/  LDC.64 R2, c[0x0][0x398] ;  /* 0x0000e600ff027b82 */ /* 0x000ea20000000a00 */
[----:B0-----:R-:W-:-:S04]  /*0d00*/  IMAD.WIDE.U32 R4, R9, 0x4, R4 ;  /* 0x0000000409047825 */ /* 0x001fc800078e0004 */
[----:B--2---:R-:W-:-:S05]  /*0d10*/  IMAD.WIDE.U32 R2, R9, 0x4, R2 ;  /* 0x0000000409027825 */ /* 0x004fca00078e0002 */
[----:B------:R-:W-:Y:S04]  /*0d20*/  STG.E desc[UR4][R2.64], R20 ;  /* 0x0000001402007986 */ /* 0x000fe8000c101904 */
[----:B-1----:R-:W-:Y:S01]  /*0d30*/  STG.E desc[UR4][R4.64], R7 ;  /* 0x0000000704007986 */ /* 0x002fe2000c101904 */
[----:B------:R-:W-:Y:S05]  /*0d40*/  EXIT ;  /* 0x000000000000794d */ /* 0x000fea0003800000 */
        .weak           $__internal_1_$__cuda_sm3x_div_rn_noftz_f32_slowpath
        .type           $__internal_1_$__cuda_sm3x_div_rn_noftz_f32_slowpath,@function
        .size           $__internal_1_$__cuda_sm3x_div_rn_noftz_f32_slowpath,(.L_x_85 - $__internal_1_$__cuda_sm3x_div_rn_noftz_f32_slowpath)
$__internal_1_$__cuda_sm3x_div_rn_noftz_f32_slowpath:
[----:B------:R-:W-:Y:S01]  /*0d50*/  SHF.R.U32.HI R20, RZ, 0x17, R21 ;  /* 0x00000017ff147819 */ /* 0x000fe20000011615 */
[----:B------:R-:W-:Y:S01]  /*0d60*/  BSSY.RECONVERGENT B1, `(.L_x_72) ;  /* 0x0000065000017945 */ /* 0x000fe20003800200 */
[----:B------:R-:W-:Y:S02]  /*0d70*/  SHF.R.U32.HI R25, RZ, 0x17, R24 ;  /* 0x00000017ff197819 */ /* 0x000fe40000011618 */
[----:B------:R-:W-:Y:S02]  /*0d80*/  LOP3.LUT R20, R20, 0xff, RZ, 0xc0, !PT ;  /* 0x000000ff14147812 */ /* 0x000fe400078ec0ff */
[----:B------:R-:W-:Y:S02]  /*0d90*/  LOP3.LUT R25, R25, 0xff, RZ, 0xc0, !PT ;  /* 0x000000ff19197812 */ /* 0x000fe400078ec0ff */
[----:B------:R-:W-:-:S04]  /*0da0*/  IADD3 R22, PT, PT, R20, -0x1, RZ ;  /* 0xffffffff14167810 */ /* 0x000fc80007ffe0ff */
[----:B------:R-:W-:Y:S01]  /*0db0*/  ISETP.GT.U32.AND P0, PT, R22, 0xfd, PT ;  /* 0x000000fd1600780c */ /* 0x000fe20003f04070 */
[----:B------:R-:W-:-:S05]  /*0dc0*/  VIADD R22, R25, 0xffffffff ;  /* 0xffffffff19167836 */ /* 0x000fca0000000000 */
        /* <DEDUP_REMOVED lines=19> */
[----:B------:R-:W-:-:S05]  /*0f00*/  VIADD R22, R25, 0xffffffff ;  /* 0xffffffff19167836 */ /* 0x000fca0000000000 */
[----:B------:R-:W-:Y:S02]  /*0f10*/  ISETP.GE.AND P0, PT, R22, RZ, PT ;  /* 0x000000ff1600720c */ /* 0x000fe40003f06270 */
[----:B------:R-:W-:-:S04]  /*0f20*/  IADD3 R22, PT, PT, R20, -0x1, RZ ;  /* 0xffffffff14167810 */ /* 0x000fc80007ffe0ff */
[----:B------:R-:W-:-:S07]  /*0f30*/  ISETP.GE.AND P1, PT, R22, RZ, PT ;  /* 0x000000ff1600720c */ /* 0x000fce0003f26270 */
[----:B------:R-:W-:Y:S01]  /*0f40*/  @P0 IMAD.MOV.U32 R26, RZ, RZ, RZ ;  /* 0x000000ffff1a0224 */ /* 0x000fe200078e00ff */
[----:B------:R-:W-:Y:S01]  /*0f50*/  @!P0 MOV R26, 0xffffffc0 ;  /* 0xffffffc0001a8802 */ /* 0x000fe20000000f00 */
[----:B------:R-:W-:-:S04]  /*0f60*/  @!P0 FFMA R24, R24, 1.84467440737095516160e+19, RZ ;  /* 0x5f80000018188823 */ /* 0x000fc800000000ff */
[----:B------:R-:W-:Y:S01]  /*0f70*/  @!P1 FFMA R21, R21, 1.84467440737095516160e+19, RZ ;  /* 0x5f80000015159823 */ /* 0x000fe200000000ff */
[----:B------:R-:W-:-:S07]  /*0f80*/  @!P1 VIADD R26, R26, 0x40 ;  /* 0x000000401a1a9836 */ /* 0x000fce0000000000 */
.L_x_73:
[----:B------:R-:W-:Y:S01]  /*0f90*/  LEA R22, R20, 0xc0800000, 0x17 ;  /* 0xc080000014167811 */ /* 0x000fe200078eb8ff */
[----:B------:R-:W-:Y:S01]  /*0fa0*/  VIADD R25, R25, 0xffffff81 ;  /* 0xffffff8119197836 */ /* 0x000fe20000000000 */
[----:B------:R-:W-:Y:S02]  /*0fb0*/  BSSY.RECONVERGENT B2, `(.L_x_78) ;  /* 0x0000035000027945 */ /* 0x000fe40003800200 */
[----:B------:R-:W-:Y:S01]  /*0fc0*/  IADD3 R27, PT, PT, -R22, R21, RZ ;  /* 0x00000015161b7210 */ /* 0x000fe20007ffe1ff */
[C---:B------:R-:W-:Y:S01]  /*0fd0*/  IMAD R23, R25.reuse, -0x800000, R24 ;  /* 0xff80000019177824 */ /* 0x040fe200078e0218 */
[----:B------:R-:W-:Y:S02]  /*0fe0*/  IADD3 R25, PT, PT, R25, 0x7f, -R20 ;  /* 0x0000007f19197810 */ /* 0x000fe40007ffe814 */
        /* <DEDUP_REMOVED lines=11> */
[----:B------:R-:W-:-:S05]  /*10a0*/  LOP3.LUT R25, R25, 0xff, RZ, 0xc0, !PT ;  /* 0x000000ff19197812 */ /* 0x000fca00078ec0ff */
[----:B------:R-:W-:-:S05]  /*10b0*/  IMAD.IADD R24, R25, 0x1, R26 ;  /* 0x0000000119187824 */ /* 0x000fca00078e021a */
        /* <DEDUP_REMOVED lines=10> */
[CCC-:B------:R-:W-:Y:S01]  /*1160*/  FFMA.RP R25, R20.reuse, R22.reuse, R21.reuse ;  /* 0x0000001614197223 */ /* 0x1c0fe20000008015 */
[CCC-:B------:R-:W-:Y:S01]  /*1170*/  FFMA.RM R26, R20.reuse, R22.reuse, R21.reuse ;  /* 0x00000016141a7223 */ /* 0x1c0fe20000004015 */
[----:B------:R-:W-:Y:S01]  /*1180*/  FFMA.RZ R20, R20, R22, R21 ;  /* 0x0000001614147223 */ /* 0x000fe2000000c015 */
[C---:B------:R-:W-:Y:S01]  /*1190*/  VIADD R21, R24.reuse, 0x20 ;  /* 0x0000002018157836 */ /* 0x040fe20000000000 */
[C---:B------:R-:W-:Y:S02]  /*11a0*/  ISETP.NE.AND P3, PT, R24.reuse, RZ, PT ;  /* 0x000000ff1800720c */ /* 0x040fe40003f65270 */
[----:B------:R-:W-:Y:S02]  /*11b0*/  ISETP.NE.AND P1, PT, R24, RZ, PT ;  /* 0x000000ff1800720c */ /* 0x000fe40003f25270 */
[----:B------:R-:W-:Y:S02]  /*11c0*/  LOP3.LUT R20, R20, 0x7fffff, RZ, 0xc0, !PT ;  /* 0x007fffff14147812 */ /* 0x000fe400078ec0ff */
[----:B------:R-:W-:-:S02]  /*11d0*/  IADD3 R24, PT, PT, -R24, RZ, RZ ;  /* 0x000000ff18187210 */ /* 0x000fc40007ffe1ff */
[----:B------:R-:W-:Y:S02]  /*11e0*/  LOP3.LUT R20, R20, 0x800000, RZ, 0xfc, !PT ;  /* 0x0080000014147812 */ /* 0x000fe400078efcff */
[----:B------:R-:W-:Y:S02]  /*11f0*/  FSETP.NEU.FTZ.AND P0, PT, R25, R26, PT ;  /* 0x0000001a1900720b */ /* 0x000fe40003f1d000 */
[----:B------:R-:W-:Y:S02]  /*1200*/  SHF.L.U32 R21, R20, R21, RZ ;  /* 0x0000001514157219 */ /* 0x000fe400000006ff */
[----:B------:R-:W-:Y:S02]  /*1210*/  SEL R25, R24, RZ, P3 ;  /* 0x000000ff18197207 */ /* 0x000fe40001800000 */
[----:B------:R-:W-:Y:S02]  /*1220*/  ISETP.NE.AND P1, PT, R21, RZ, P1 ;  /* 0x000000ff1500720c */ /* 0x000fe40000f25270 */
[----:B------:R-:W-:-:S02]  /*1230*/  SHF.R.U32.HI R25, RZ, R25, R20 ;  /* 0x00000019ff197219 */ /* 0x000fc40000011614 */
[----:B------:R-:W-:Y:S02]  /*1240*/  PLOP3.LUT P0, PT, P0, P1, PT, 0xf8, 0x8f ;  /* 0x00000000008f781c */ /* 0x000fe40000703f70 */
[----:B------:R-:W-:Y:S02]  /*1250*/  SHF.R.U32.HI R21, RZ, 0x1, R25 ;  /* 0x00000001ff157819 */ /* 0x000fe40000011619 */
[----:B------:R-:W-:-:S04]  /*1260*/  SEL R20, RZ, 0x1, !P0 ;  /* 0x00000001ff147807 */ /* 0x000fc80004000000 */
[----:B------:R-:W-:-:S04]  /*1270*/  LOP3.LUT R20, R20, 0x1, R21, 0xf8, !PT ;  /* 0x0000000114147812 */ /* 0x000fc800078ef815 */
[----:B------:R-:W-:-:S05]  /*1280*/  LOP3.LUT R20, R20, R25, RZ, 0xc0, !PT ;  /* 0x0000001914147212 */ /* 0x000fca00078ec0ff */
[----:B------:R-:W-:-:S05]  /*1290*/  IMAD.IADD R20, R21, 0x1, R20 ;  /* 0x0000000115147824 */ /* 0x000fca00078e0214 */
[----:B------:R-:W-:Y:S01]  /*12a0*/  LOP3.LUT R23, R20, R23, RZ, 0xfc, !PT ;  /* 0x0000001714177212 */ /* 0x000fe200078efcff */
[----:B------:R-:W-:Y:S06]  /*12b0*/  BRA `(.L_x_81) ;  /* 0x0000000000107947 */ /* 0x000fec0003800000 */
.L_x_80:
[----:B------:R-:W-:-:S04]  /*12c0*/  LOP3.LUT R23, R23, 0x80000000, RZ, 0xc0, !PT ;  /* 0x8000000017177812 */ /* 0x000fc800078ec0ff */
[----:B------:R-:W-:Y:S01]  /*12d0*/  LOP3.LUT R23, R23, 0x7f800000, RZ, 0xfc, !PT ;  /* 0x7f80000017177812 */ /* 0x000fe200078efcff */
[----:B------:R-:W-:Y:S06]  /*12e0*/  BRA `(.L_x_81) ;  /* 0x0000000000047947 */ /* 0x000fec0003800000 */
.L_x_79:
[----:B------:R-:W-:-:S07]  /*12f0*/  LEA R23, R26, R23, 0x17 ;  /* 0x000000171a177211 */ /* 0x000fce00078eb8ff */
.L_x_81:
[----:B------:R-:W-:Y:S05]  /*1300*/  BSYNC.RECONVERGENT B2 ;  /* 0x0000000000027941 */ /* 0x000fea0003800200 */
.L_x_78:
[----:B------:R-:W-:Y:S01]  /*1310*/  IMAD.MOV.U32 R20, RZ, RZ, R23 ;  /* 0x000000ffff147224 */ /* 0x000fe200078e0017 */
[----:B------:R-:W-:Y:S06]  /*1320*/  BRA `(.L_x_82) ;  /* 0x0000000000207947 */ /* 0x000fec0003800000 */
.L_x_77:
[----:B------:R-:W-:-:S04]  /*1330*/  LOP3.LUT R21, R21, 0x80000000, R24, 0x48, !PT ;  /* 0x8000000015157812 */ /* 0x000fc800078e4818 */
[----:B------:R-:W-:Y:S01]  /*1340*/  LOP3.LUT R20, R21, 0x7f800000, RZ, 0xfc, !PT ;  /* 0x7f80000015147812 */ /* 0x000fe200078efcff */
[----:B------:R-:W-:Y:S06]  /*1350*/  BRA `(.L_x_82) ;  /* 0x0000000000147947 */ /* 0x000fec0003800000 */
.L_x_76:
[----:B------:R-:W-:Y:S01]  /*1360*/  LOP3.LUT R20, R21, 0x80000000, R24, 0x48, !PT ;  /* 0x8000000015147812 */ /* 0x000fe200078e4818 */
[----:B------:R-:W-:Y:S06]  /*1370*/  BRA `(.L_x_82) ;  /* 0x00000000000c7947 */ /* 0x000fec0003800000 */
.L_x_75:
[----:B------:R-:W0:Y:S01]  /*1380*/  MUFU.RSQ R20, -QNAN ;  /* 0xffc0000000147908 */ /* 0x000e220000001400 */
[----:B------:R-:W-:Y:S05]  /*1390*/  BRA `(.L_x_82) ;  /* 0x0000000000047947 */ /* 0x000fea0003800000 */
.L_x_74:
[----:B------:R-:W-:-:S07]  /*13a0*/  FADD.FTZ R20, R24, R21 ;  /* 0x0000001518147221 */ /* 0x000fce0000010000 */
.L_x_82:
[----:B------:R-:W-:Y:S05]  /*13b0*/  BSYNC.RECONVERGENT B1 ;  /* 0x0000000000017941 */ /* 0x000fea0003800200 */
.L_x_72:
[----:B------:R-:W-:Y:S01]  /*13c0*/  HFMA2 R23, -RZ, RZ, 0, 0 ;  /* 0x00000000ff177431 */ /* 0x000fe200000001ff */
[----:B------:R-:W-:-:S04]  /*13d0*/  MOV R22, R16 ;  /* 0x0000001000167202 */ /* 0x000fc80000000f00 */
[----:B0-----:R-:W-:Y:S05]  /*13e0*/  RET.REL.NODEC R22 `(_Z24transformacion_no_sharedPfS_S_S_S_) ;  /* 0xffffffec16047950 */ /* 0x001fea0003c3ffff */
.L_x_83:
        /* <DEDUP_REMOVED lines=9> */
.L_x_85:


//--------------------- .nv.shared._Z21transformacion_sharedPfS_S_S_S_ --------------------------
	.section	.nv.shared._Z21transformacion_sharedPfS_S_S_S_,"aw",@nobits
	.sectionflags	@""
	.align	16
	.zero		1024


//--------------------- .nv.shared.reserved.0     --------------------------
	.section	.nv.shared.reserved.0,"aw",@nobits
	.weak		__nv_reservedSMEM_offset_0_alias
	.size		__nv_reservedSMEM_offset_0_alias, 0, 64
	.other		__nv_reservedSMEM_offset_0_alias,@"STO_CUDA_RESERVED_SHARED STV_DEFAULT"
__nv_reservedSMEM_offset_0_alias:
	.zero		0
	.zero		64


//--------------------- .nv.shared._Z24transformacion_no_sharedPfS_S_S_S_ --------------------------
	.section	.nv.shared._Z24transformacion_no_sharedPfS_S_S_S_,"aw",@nobits
	.sectionflags	@""
	.align	16
	.zero		1024


//--------------------- .nv.constant0._Z21transformacion_sharedPfS_S_S_S_ --------------------------
	.section	.nv.constant0._Z21transformacion_sharedPfS_S_S_S_,"a",@progbits
	.sectionflags	@""
	.align	4
.nv.constant0._Z21transformacion_sharedPfS_S_S_S_:
	.zero		936


//--------------------- .nv.constant0._Z24transformacion_no_sharedPfS_S_S_S_ --------------------------
	.section	.nv.constant0._Z24transformacion_no_sharedPfS_S_S_S_,"a",@progbits
	.sectionflags	@""
	.align	4
.nv.constant0._Z24transformacion_no_sharedPfS_S_S_S_:
	.zero		936


//--------------------- SYMBOLS --------------------------

	.type		.nv.reservedSmem.offset0,@object
	.size		.nv.reservedSmem.offset0,0x4
	.type		.nv.reservedSmem.cap,@object
	.size		.nv.reservedSmem.cap,0x4
